//
// Generated by NVIDIA NVVM Compiler
//
// Compiler Build ID: CL-36424714
// Cuda compilation tools, release 13.0, V13.0.88
// Based on NVVM 20.0.0
//

.version 9.0
.target sm_100
.address_size 64

.const .align 8 .b8 N[328];
.const .align 8 .b8 Base[328];
.const .align 8 .b8 ZERO[328];

.func _Z6bn_addP2bnS0_S0_(
	.param .b64 _Z6bn_addP2bnS0_S0__param_0,
	.param .b64 _Z6bn_addP2bnS0_S0__param_1,
	.param .b64 _Z6bn_addP2bnS0_S0__param_2
)
{
	.reg .pred 	%p<2>;
	.reg .b32 	%r<6>;
	.reg .b64 	%rd<612>;

	ld.param.u64 	%rd1, [_Z6bn_addP2bnS0_S0__param_0];
	ld.param.u64 	%rd2, [_Z6bn_addP2bnS0_S0__param_1];
	ld.param.u64 	%rd3, [_Z6bn_addP2bnS0_S0__param_2];
	cvta.to.local.u64 	%rd4, %rd3;
	cvta.to.local.u64 	%rd5, %rd2;
	cvta.to.local.u64 	%rd6, %rd1;
	ld.local.u64 	%rd7, [%rd6+8];
	and.b64  	%rd8, %rd7, 4294967295;
	ld.local.u64 	%rd9, [%rd5+8];
	and.b64  	%rd10, %rd9, 4294967295;
	add.s64 	%rd11, %rd8, %rd10;
	and.b64  	%rd12, %rd11, 4294967295;
	shr.u64 	%rd13, %rd11, 32;
	shr.u64 	%rd14, %rd7, 32;
	shr.u64 	%rd15, %rd9, 32;
	add.s64 	%rd16, %rd15, %rd14;
	add.s64 	%rd17, %rd16, %rd13;
	shl.b64 	%rd18, %rd17, 32;
	or.b64  	%rd19, %rd18, %rd12;
	shr.u64 	%rd20, %rd17, 32;
	st.local.u64 	[%rd4+8], %rd19;
	ld.local.u64 	%rd21, [%rd6+16];
	and.b64  	%rd22, %rd21, 4294967295;
	ld.local.u64 	%rd23, [%rd5+16];
	and.b64  	%rd24, %rd23, 4294967295;
	add.s64 	%rd25, %rd22, %rd20;
	add.s64 	%rd26, %rd25, %rd24;
	and.b64  	%rd27, %rd26, 4294967295;
	shr.u64 	%rd28, %rd26, 32;
	shr.u64 	%rd29, %rd21, 32;
	shr.u64 	%rd30, %rd23, 32;
	add.s64 	%rd31, %rd30, %rd29;
	add.s64 	%rd32, %rd31, %rd28;
	shl.b64 	%rd33, %rd32, 32;
	or.b64  	%rd34, %rd33, %rd27;
	shr.u64 	%rd35, %rd32, 32;
	st.local.u64 	[%rd4+16], %rd34;
	ld.local.u64 	%rd36, [%rd6+24];
	and.b64  	%rd37, %rd36, 4294967295;
	ld.local.u64 	%rd38, [%rd5+24];
	and.b64  	%rd39, %rd38, 4294967295;
	add.s64 	%rd40, %rd37, %rd35;
	add.s64 	%rd41, %rd40, %rd39;
	and.b64  	%rd42, %rd41, 4294967295;
	shr.u64 	%rd43, %rd41, 32;
	shr.u64 	%rd44, %rd36, 32;
	shr.u64 	%rd45, %rd38, 32;
	add.s64 	%rd46, %rd45, %rd44;
	add.s64 	%rd47, %rd46, %rd43;
	shl.b64 	%rd48, %rd47, 32;
	or.b64  	%rd49, %rd48, %rd42;
	shr.u64 	%rd50, %rd47, 32;
	st.local.u64 	[%rd4+24], %rd49;
	ld.local.u64 	%rd51, [%rd6+32];
	and.b64  	%rd52, %rd51, 4294967295;
	ld.local.u64 	%rd53, [%rd5+32];
	and.b64  	%rd54, %rd53, 4294967295;
	add.s64 	%rd55, %rd52, %rd50;
	add.s64 	%rd56, %rd55, %rd54;
	and.b64  	%rd57, %rd56, 4294967295;
	shr.u64 	%rd58, %rd56, 32;
	shr.u64 	%rd59, %rd51, 32;
	shr.u64 	%rd60, %rd53, 32;
	add.s64 	%rd61, %rd60, %rd59;
	add.s64 	%rd62, %rd61, %rd58;
	shl.b64 	%rd63, %rd62, 32;
	or.b64  	%rd64, %rd63, %rd57;
	shr.u64 	%rd65, %rd62, 32;
	st.local.u64 	[%rd4+32], %rd64;
	ld.local.u64 	%rd66, [%rd6+40];
	and.b64  	%rd67, %rd66, 4294967295;
	ld.local.u64 	%rd68, [%rd5+40];
	and.b64  	%rd69, %rd68, 4294967295;
	add.s64 	%rd70, %rd67, %rd65;
	add.s64 	%rd71, %rd70, %rd69;
	and.b64  	%rd72, %rd71, 4294967295;
	shr.u64 	%rd73, %rd71, 32;
	shr.u64 	%rd74, %rd66, 32;
	shr.u64 	%rd75, %rd68, 32;
	add.s64 	%rd76, %rd75, %rd74;
	add.s64 	%rd77, %rd76, %rd73;
	shl.b64 	%rd78, %rd77, 32;
	or.b64  	%rd79, %rd78, %rd72;
	shr.u64 	%rd80, %rd77, 32;
	st.local.u64 	[%rd4+40], %rd79;
	ld.local.u64 	%rd81, [%rd6+48];
	and.b64  	%rd82, %rd81, 4294967295;
	ld.local.u64 	%rd83, [%rd5+48];
	and.b64  	%rd84, %rd83, 4294967295;
	add.s64 	%rd85, %rd82, %rd80;
	add.s64 	%rd86, %rd85, %rd84;
	and.b64  	%rd87, %rd86, 4294967295;
	shr.u64 	%rd88, %rd86, 32;
	shr.u64 	%rd89, %rd81, 32;
	shr.u64 	%rd90, %rd83, 32;
	add.s64 	%rd91, %rd90, %rd89;
	add.s64 	%rd92, %rd91, %rd88;
	shl.b64 	%rd93, %rd92, 32;
	or.b64  	%rd94, %rd93, %rd87;
	shr.u64 	%rd95, %rd92, 32;
	st.local.u64 	[%rd4+48], %rd94;
	ld.local.u64 	%rd96, [%rd6+56];
	and.b64  	%rd97, %rd96, 4294967295;
	ld.local.u64 	%rd98, [%rd5+56];
	and.b64  	%rd99, %rd98, 4294967295;
	add.s64 	%rd100, %rd97, %rd95;
	add.s64 	%rd101, %rd100, %rd99;
	and.b64  	%rd102, %rd101, 4294967295;
	shr.u64 	%rd103, %rd101, 32;
	shr.u64 	%rd104, %rd96, 32;
	shr.u64 	%rd105, %rd98, 32;
	add.s64 	%rd106, %rd105, %rd104;
	add.s64 	%rd107, %rd106, %rd103;
	shl.b64 	%rd108, %rd107, 32;
	or.b64  	%rd109, %rd108, %rd102;
	shr.u64 	%rd110, %rd107, 32;
	st.local.u64 	[%rd4+56], %rd109;
	ld.local.u64 	%rd111, [%rd6+64];
	and.b64  	%rd112, %rd111, 4294967295;
	ld.local.u64 	%rd113, [%rd5+64];
	and.b64  	%rd114, %rd113, 4294967295;
	add.s64 	%rd115, %rd112, %rd110;
	add.s64 	%rd116, %rd115, %rd114;
	and.b64  	%rd117, %rd116, 4294967295;
	shr.u64 	%rd118, %rd116, 32;
	shr.u64 	%rd119, %rd111, 32;
	shr.u64 	%rd120, %rd113, 32;
	add.s64 	%rd121, %rd120, %rd119;
	add.s64 	%rd122, %rd121, %rd118;
	shl.b64 	%rd123, %rd122, 32;
	or.b64  	%rd124, %rd123, %rd117;
	shr.u64 	%rd125, %rd122, 32;
	st.local.u64 	[%rd4+64], %rd124;
	ld.local.u64 	%rd126, [%rd6+72];
	and.b64  	%rd127, %rd126, 4294967295;
	ld.local.u64 	%rd128, [%rd5+72];
	and.b64  	%rd129, %rd128, 4294967295;
	add.s64 	%rd130, %rd127, %rd125;
	add.s64 	%rd131, %rd130, %rd129;
	and.b64  	%rd132, %rd131, 4294967295;
	shr.u64 	%rd133, %rd131, 32;
	shr.u64 	%rd134, %rd126, 32;
	shr.u64 	%rd135, %rd128, 32;
	add.s64 	%rd136, %rd135, %rd134;
	add.s64 	%rd137, %rd136, %rd133;
	shl.b64 	%rd138, %rd137, 32;
	or.b64  	%rd139, %rd138, %rd132;
	shr.u64 	%rd140, %rd137, 32;
	st.local.u64 	[%rd4+72], %rd139;
	ld.local.u64 	%rd141, [%rd6+80];
	and.b64  	%rd142, %rd141, 4294967295;
	ld.local.u64 	%rd143, [%rd5+80];
	and.b64  	%rd144, %rd143, 4294967295;
	add.s64 	%rd145, %rd142, %rd140;
	add.s64 	%rd146, %rd145, %rd144;
	and.b64  	%rd147, %rd146, 4294967295;
	shr.u64 	%rd148, %rd146, 32;
	shr.u64 	%rd149, %rd141, 32;
	shr.u64 	%rd150, %rd143, 32;
	add.s64 	%rd151, %rd150, %rd149;
	add.s64 	%rd152, %rd151, %rd148;
	shl.b64 	%rd153, %rd152, 32;
	or.b64  	%rd154, %rd153, %rd147;
	shr.u64 	%rd155, %rd152, 32;
	st.local.u64 	[%rd4+80], %rd154;
	ld.local.u64 	%rd156, [%rd6+88];
	and.b64  	%rd157, %rd156, 4294967295;
	ld.local.u64 	%rd158, [%rd5+88];
	and.b64  	%rd159, %rd158, 4294967295;
	add.s64 	%rd160, %rd157, %rd155;
	add.s64 	%rd161, %rd160, %rd159;
	and.b64  	%rd162, %rd161, 4294967295;
	shr.u64 	%rd163, %rd161, 32;
	shr.u64 	%rd164, %rd156, 32;
	shr.u64 	%rd165, %rd158, 32;
	add.s64 	%rd166, %rd165, %rd164;
	add.s64 	%rd167, %rd166, %rd163;
	shl.b64 	%rd168, %rd167, 32;
	or.b64  	%rd169, %rd168, %rd162;
	shr.u64 	%rd170, %rd167, 32;
	st.local.u64 	[%rd4+88], %rd169;
	ld.local.u64 	%rd171, [%rd6+96];
	and.b64  	%rd172, %rd171, 4294967295;
	ld.local.u64 	%rd173, [%rd5+96];
	and.b64  	%rd174, %rd173, 4294967295;
	add.s64 	%rd175, %rd172, %rd170;
	add.s64 	%rd176, %rd175, %rd174;
	and.b64  	%rd177, %rd176, 4294967295;
	shr.u64 	%rd178, %rd176, 32;
	shr.u64 	%rd179, %rd171, 32;
	shr.u64 	%rd180, %rd173, 32;
	add.s64 	%rd181, %rd180, %rd179;
	add.s64 	%rd182, %rd181, %rd178;
	shl.b64 	%rd183, %rd182, 32;
	or.b64  	%rd184, %rd183, %rd177;
	shr.u64 	%rd185, %rd182, 32;
	st.local.u64 	[%rd4+96], %rd184;
	ld.local.u64 	%rd186, [%rd6+104];
	and.b64  	%rd187, %rd186, 4294967295;
	ld.local.u64 	%rd188, [%rd5+104];
	and.b64  	%rd189, %rd188, 4294967295;
	add.s64 	%rd190, %rd187, %rd185;
	add.s64 	%rd191, %rd190, %rd189;
	and.b64  	%rd192, %rd191, 4294967295;
	shr.u64 	%rd193, %rd191, 32;
	shr.u64 	%rd194, %rd186, 32;
	shr.u64 	%rd195, %rd188, 32;
	add.s64 	%rd196, %rd195, %rd194;
	add.s64 	%rd197, %rd196, %rd193;
	shl.b64 	%rd198, %rd197, 32;
	or.b64  	%rd199, %rd198, %rd192;
	shr.u64 	%rd200, %rd197, 32;
	st.local.u64 	[%rd4+104], %rd199;
	ld.local.u64 	%rd201, [%rd6+112];
	and.b64  	%rd202, %rd201, 4294967295;
	ld.local.u64 	%rd203, [%rd5+112];
	and.b64  	%rd204, %rd203, 4294967295;
	add.s64 	%rd205, %rd202, %rd200;
	add.s64 	%rd206, %rd205, %rd204;
	and.b64  	%rd207, %rd206, 4294967295;
	shr.u64 	%rd208, %rd206, 32;
	shr.u64 	%rd209, %rd201, 32;
	shr.u64 	%rd210, %rd203, 32;
	add.s64 	%rd211, %rd210, %rd209;
	add.s64 	%rd212, %rd211, %rd208;
	shl.b64 	%rd213, %rd212, 32;
	or.b64  	%rd214, %rd213, %rd207;
	shr.u64 	%rd215, %rd212, 32;
	st.local.u64 	[%rd4+112], %rd214;
	ld.local.u64 	%rd216, [%rd6+120];
	and.b64  	%rd217, %rd216, 4294967295;
	ld.local.u64 	%rd218, [%rd5+120];
	and.b64  	%rd219, %rd218, 4294967295;
	add.s64 	%rd220, %rd217, %rd215;
	add.s64 	%rd221, %rd220, %rd219;
	and.b64  	%rd222, %rd221, 4294967295;
	shr.u64 	%rd223, %rd221, 32;
	shr.u64 	%rd224, %rd216, 32;
	shr.u64 	%rd225, %rd218, 32;
	add.s64 	%rd226, %rd225, %rd224;
	add.s64 	%rd227, %rd226, %rd223;
	shl.b64 	%rd228, %rd227, 32;
	or.b64  	%rd229, %rd228, %rd222;
	shr.u64 	%rd230, %rd227, 32;
	st.local.u64 	[%rd4+120], %rd229;
	ld.local.u64 	%rd231, [%rd6+128];
	and.b64  	%rd232, %rd231, 4294967295;
	ld.local.u64 	%rd233, [%rd5+128];
	and.b64  	%rd234, %rd233, 4294967295;
	add.s64 	%rd235, %rd232, %rd230;
	add.s64 	%rd236, %rd235, %rd234;
	and.b64  	%rd237, %rd236, 4294967295;
	shr.u64 	%rd238, %rd236, 32;
	shr.u64 	%rd239, %rd231, 32;
	shr.u64 	%rd240, %rd233, 32;
	add.s64 	%rd241, %rd240, %rd239;
	add.s64 	%rd242, %rd241, %rd238;
	shl.b64 	%rd243, %rd242, 32;
	or.b64  	%rd244, %rd243, %rd237;
	shr.u64 	%rd245, %rd242, 32;
	st.local.u64 	[%rd4+128], %rd244;
	ld.local.u64 	%rd246, [%rd6+136];
	and.b64  	%rd247, %rd246, 4294967295;
	ld.local.u64 	%rd248, [%rd5+136];
	and.b64  	%rd249, %rd248, 4294967295;
	add.s64 	%rd250, %rd247, %rd245;
	add.s64 	%rd251, %rd250, %rd249;
	and.b64  	%rd252, %rd251, 4294967295;
	shr.u64 	%rd253, %rd251, 32;
	shr.u64 	%rd254, %rd246, 32;
	shr.u64 	%rd255, %rd248, 32;
	add.s64 	%rd256, %rd255, %rd254;
	add.s64 	%rd257, %rd256, %rd253;
	shl.b64 	%rd258, %rd257, 32;
	or.b64  	%rd259, %rd258, %rd252;
	shr.u64 	%rd260, %rd257, 32;
	st.local.u64 	[%rd4+136], %rd259;
	ld.local.u64 	%rd261, [%rd6+144];
	and.b64  	%rd262, %rd261, 4294967295;
	ld.local.u64 	%rd263, [%rd5+144];
	and.b64  	%rd264, %rd263, 4294967295;
	add.s64 	%rd265, %rd262, %rd260;
	add.s64 	%rd266, %rd265, %rd264;
	and.b64  	%rd267, %rd266, 4294967295;
	shr.u64 	%rd268, %rd266, 32;
	shr.u64 	%rd269, %rd261, 32;
	shr.u64 	%rd270, %rd263, 32;
	add.s64 	%rd271, %rd270, %rd269;
	add.s64 	%rd272, %rd271, %rd268;
	shl.b64 	%rd273, %rd272, 32;
	or.b64  	%rd274, %rd273, %rd267;
	shr.u64 	%rd275, %rd272, 32;
	st.local.u64 	[%rd4+144], %rd274;
	ld.local.u64 	%rd276, [%rd6+152];
	and.b64  	%rd277, %rd276, 4294967295;
	ld.local.u64 	%rd278, [%rd5+152];
	and.b64  	%rd279, %rd278, 4294967295;
	add.s64 	%rd280, %rd277, %rd275;
	add.s64 	%rd281, %rd280, %rd279;
	and.b64  	%rd282, %rd281, 4294967295;
	shr.u64 	%rd283, %rd281, 32;
	shr.u64 	%rd284, %rd276, 32;
	shr.u64 	%rd285, %rd278, 32;
	add.s64 	%rd286, %rd285, %rd284;
	add.s64 	%rd287, %rd286, %rd283;
	shl.b64 	%rd288, %rd287, 32;
	or.b64  	%rd289, %rd288, %rd282;
	shr.u64 	%rd290, %rd287, 32;
	st.local.u64 	[%rd4+152], %rd289;
	ld.local.u64 	%rd291, [%rd6+160];
	and.b64  	%rd292, %rd291, 4294967295;
	ld.local.u64 	%rd293, [%rd5+160];
	and.b64  	%rd294, %rd293, 4294967295;
	add.s64 	%rd295, %rd292, %rd290;
	add.s64 	%rd296, %rd295, %rd294;
	and.b64  	%rd297, %rd296, 4294967295;
	shr.u64 	%rd298, %rd296, 32;
	shr.u64 	%rd299, %rd291, 32;
	shr.u64 	%rd300, %rd293, 32;
	add.s64 	%rd301, %rd300, %rd299;
	add.s64 	%rd302, %rd301, %rd298;
	shl.b64 	%rd303, %rd302, 32;
	or.b64  	%rd304, %rd303, %rd297;
	shr.u64 	%rd305, %rd302, 32;
	st.local.u64 	[%rd4+160], %rd304;
	ld.local.u64 	%rd306, [%rd6+168];
	and.b64  	%rd307, %rd306, 4294967295;
	ld.local.u64 	%rd308, [%rd5+168];
	and.b64  	%rd309, %rd308, 4294967295;
	add.s64 	%rd310, %rd307, %rd305;
	add.s64 	%rd311, %rd310, %rd309;
	and.b64  	%rd312, %rd311, 4294967295;
	shr.u64 	%rd313, %rd311, 32;
	shr.u64 	%rd314, %rd306, 32;
	shr.u64 	%rd315, %rd308, 32;
	add.s64 	%rd316, %rd315, %rd314;
	add.s64 	%rd317, %rd316, %rd313;
	shl.b64 	%rd318, %rd317, 32;
	or.b64  	%rd319, %rd318, %rd312;
	shr.u64 	%rd320, %rd317, 32;
	st.local.u64 	[%rd4+168], %rd319;
	ld.local.u64 	%rd321, [%rd6+176];
	and.b64  	%rd322, %rd321, 4294967295;
	ld.local.u64 	%rd323, [%rd5+176];
	and.b64  	%rd324, %rd323, 4294967295;
	add.s64 	%rd325, %rd322, %rd320;
	add.s64 	%rd326, %rd325, %rd324;
	and.b64  	%rd327, %rd326, 4294967295;
	shr.u64 	%rd328, %rd326, 32;
	shr.u64 	%rd329, %rd321, 32;
	shr.u64 	%rd330, %rd323, 32;
	add.s64 	%rd331, %rd330, %rd329;
	add.s64 	%rd332, %rd331, %rd328;
	shl.b64 	%rd333, %rd332, 32;
	or.b64  	%rd334, %rd333, %rd327;
	shr.u64 	%rd335, %rd332, 32;
	st.local.u64 	[%rd4+176], %rd334;
	ld.local.u64 	%rd336, [%rd6+184];
	and.b64  	%rd337, %rd336, 4294967295;
	ld.local.u64 	%rd338, [%rd5+184];
	and.b64  	%rd339, %rd338, 4294967295;
	add.s64 	%rd340, %rd337, %rd335;
	add.s64 	%rd341, %rd340, %rd339;
	and.b64  	%rd342, %rd341, 4294967295;
	shr.u64 	%rd343, %rd341, 32;
	shr.u64 	%rd344, %rd336, 32;
	shr.u64 	%rd345, %rd338, 32;
	add.s64 	%rd346, %rd345, %rd344;
	add.s64 	%rd347, %rd346, %rd343;
	shl.b64 	%rd348, %rd347, 32;
	or.b64  	%rd349, %rd348, %rd342;
	shr.u64 	%rd350, %rd347, 32;
	st.local.u64 	[%rd4+184], %rd349;
	ld.local.u64 	%rd351, [%rd6+192];
	and.b64  	%rd352, %rd351, 4294967295;
	ld.local.u64 	%rd353, [%rd5+192];
	and.b64  	%rd354, %rd353, 4294967295;
	add.s64 	%rd355, %rd352, %rd350;
	add.s64 	%rd356, %rd355, %rd354;
	and.b64  	%rd357, %rd356, 4294967295;
	shr.u64 	%rd358, %rd356, 32;
	shr.u64 	%rd359, %rd351, 32;
	shr.u64 	%rd360, %rd353, 32;
	add.s64 	%rd361, %rd360, %rd359;
	add.s64 	%rd362, %rd361, %rd358;
	shl.b64 	%rd363, %rd362, 32;
	or.b64  	%rd364, %rd363, %rd357;
	shr.u64 	%rd365, %rd362, 32;
	st.local.u64 	[%rd4+192], %rd364;
	ld.local.u64 	%rd366, [%rd6+200];
	and.b64  	%rd367, %rd366, 4294967295;
	ld.local.u64 	%rd368, [%rd5+200];
	and.b64  	%rd369, %rd368, 4294967295;
	add.s64 	%rd370, %rd367, %rd365;
	add.s64 	%rd371, %rd370, %rd369;
	and.b64  	%rd372, %rd371, 4294967295;
	shr.u64 	%rd373, %rd371, 32;
	shr.u64 	%rd374, %rd366, 32;
	shr.u64 	%rd375, %rd368, 32;
	add.s64 	%rd376, %rd375, %rd374;
	add.s64 	%rd377, %rd376, %rd373;
	shl.b64 	%rd378, %rd377, 32;
	or.b64  	%rd379, %rd378, %rd372;
	shr.u64 	%rd380, %rd377, 32;
	st.local.u64 	[%rd4+200], %rd379;
	ld.local.u64 	%rd381, [%rd6+208];
	and.b64  	%rd382, %rd381, 4294967295;
	ld.local.u64 	%rd383, [%rd5+208];
	and.b64  	%rd384, %rd383, 4294967295;
	add.s64 	%rd385, %rd382, %rd380;
	add.s64 	%rd386, %rd385, %rd384;
	and.b64  	%rd387, %rd386, 4294967295;
	shr.u64 	%rd388, %rd386, 32;
	shr.u64 	%rd389, %rd381, 32;
	shr.u64 	%rd390, %rd383, 32;
	add.s64 	%rd391, %rd390, %rd389;
	add.s64 	%rd392, %rd391, %rd388;
	shl.b64 	%rd393, %rd392, 32;
	or.b64  	%rd394, %rd393, %rd387;
	shr.u64 	%rd395, %rd392, 32;
	st.local.u64 	[%rd4+208], %rd394;
	ld.local.u64 	%rd396, [%rd6+216];
	and.b64  	%rd397, %rd396, 4294967295;
	ld.local.u64 	%rd398, [%rd5+216];
	and.b64  	%rd399, %rd398, 4294967295;
	add.s64 	%rd400, %rd397, %rd395;
	add.s64 	%rd401, %rd400, %rd399;
	and.b64  	%rd402, %rd401, 4294967295;
	shr.u64 	%rd403, %rd401, 32;
	shr.u64 	%rd404, %rd396, 32;
	shr.u64 	%rd405, %rd398, 32;
	add.s64 	%rd406, %rd405, %rd404;
	add.s64 	%rd407, %rd406, %rd403;
	shl.b64 	%rd408, %rd407, 32;
	or.b64  	%rd409, %rd408, %rd402;
	shr.u64 	%rd410, %rd407, 32;
	st.local.u64 	[%rd4+216], %rd409;
	ld.local.u64 	%rd411, [%rd6+224];
	and.b64  	%rd412, %rd411, 4294967295;
	ld.local.u64 	%rd413, [%rd5+224];
	and.b64  	%rd414, %rd413, 4294967295;
	add.s64 	%rd415, %rd412, %rd410;
	add.s64 	%rd416, %rd415, %rd414;
	and.b64  	%rd417, %rd416, 4294967295;
	shr.u64 	%rd418, %rd416, 32;
	shr.u64 	%rd419, %rd411, 32;
	shr.u64 	%rd420, %rd413, 32;
	add.s64 	%rd421, %rd420, %rd419;
	add.s64 	%rd422, %rd421, %rd418;
	shl.b64 	%rd423, %rd422, 32;
	or.b64  	%rd424, %rd423, %rd417;
	shr.u64 	%rd425, %rd422, 32;
	st.local.u64 	[%rd4+224], %rd424;
	ld.local.u64 	%rd426, [%rd6+232];
	and.b64  	%rd427, %rd426, 4294967295;
	ld.local.u64 	%rd428, [%rd5+232];
	and.b64  	%rd429, %rd428, 4294967295;
	add.s64 	%rd430, %rd427, %rd425;
	add.s64 	%rd431, %rd430, %rd429;
	and.b64  	%rd432, %rd431, 4294967295;
	shr.u64 	%rd433, %rd431, 32;
	shr.u64 	%rd434, %rd426, 32;
	shr.u64 	%rd435, %rd428, 32;
	add.s64 	%rd436, %rd435, %rd434;
	add.s64 	%rd437, %rd436, %rd433;
	shl.b64 	%rd438, %rd437, 32;
	or.b64  	%rd439, %rd438, %rd432;
	shr.u64 	%rd440, %rd437, 32;
	st.local.u64 	[%rd4+232], %rd439;
	ld.local.u64 	%rd441, [%rd6+240];
	and.b64  	%rd442, %rd441, 4294967295;
	ld.local.u64 	%rd443, [%rd5+240];
	and.b64  	%rd444, %rd443, 4294967295;
	add.s64 	%rd445, %rd442, %rd440;
	add.s64 	%rd446, %rd445, %rd444;
	and.b64  	%rd447, %rd446, 4294967295;
	shr.u64 	%rd448, %rd446, 32;
	shr.u64 	%rd449, %rd441, 32;
	shr.u64 	%rd450, %rd443, 32;
	add.s64 	%rd451, %rd450, %rd449;
	add.s64 	%rd452, %rd451, %rd448;
	shl.b64 	%rd453, %rd452, 32;
	or.b64  	%rd454, %rd453, %rd447;
	shr.u64 	%rd455, %rd452, 32;
	st.local.u64 	[%rd4+240], %rd454;
	ld.local.u64 	%rd456, [%rd6+248];
	and.b64  	%rd457, %rd456, 4294967295;
	ld.local.u64 	%rd458, [%rd5+248];
	and.b64  	%rd459, %rd458, 4294967295;
	add.s64 	%rd460, %rd457, %rd455;
	add.s64 	%rd461, %rd460, %rd459;
	and.b64  	%rd462, %rd461, 4294967295;
	shr.u64 	%rd463, %rd461, 32;
	shr.u64 	%rd464, %rd456, 32;
	shr.u64 	%rd465, %rd458, 32;
	add.s64 	%rd466, %rd465, %rd464;
	add.s64 	%rd467, %rd466, %rd463;
	shl.b64 	%rd468, %rd467, 32;
	or.b64  	%rd469, %rd468, %rd462;
	shr.u64 	%rd470, %rd467, 32;
	st.local.u64 	[%rd4+248], %rd469;
	ld.local.u64 	%rd471, [%rd6+256];
	and.b64  	%rd472, %rd471, 4294967295;
	ld.local.u64 	%rd473, [%rd5+256];
	and.b64  	%rd474, %rd473, 4294967295;
	add.s64 	%rd475, %rd472, %rd470;
	add.s64 	%rd476, %rd475, %rd474;
	and.b64  	%rd477, %rd476, 4294967295;
	shr.u64 	%rd478, %rd476, 32;
	shr.u64 	%rd479, %rd471, 32;
	shr.u64 	%rd480, %rd473, 32;
	add.s64 	%rd481, %rd480, %rd479;
	add.s64 	%rd482, %rd481, %rd478;
	shl.b64 	%rd483, %rd482, 32;
	or.b64  	%rd484, %rd483, %rd477;
	shr.u64 	%rd485, %rd482, 32;
	st.local.u64 	[%rd4+256], %rd484;
	ld.local.u64 	%rd486, [%rd6+264];
	and.b64  	%rd487, %rd486, 4294967295;
	ld.local.u64 	%rd488, [%rd5+264];
	and.b64  	%rd489, %rd488, 4294967295;
	add.s64 	%rd490, %rd487, %rd485;
	add.s64 	%rd491, %rd490, %rd489;
	and.b64  	%rd492, %rd491, 4294967295;
	shr.u64 	%rd493, %rd491, 32;
	shr.u64 	%rd494, %rd486, 32;
	shr.u64 	%rd495, %rd488, 32;
	add.s64 	%rd496, %rd495, %rd494;
	add.s64 	%rd497, %rd496, %rd493;
	shl.b64 	%rd498, %rd497, 32;
	or.b64  	%rd499, %rd498, %rd492;
	shr.u64 	%rd500, %rd497, 32;
	st.local.u64 	[%rd4+264], %rd499;
	ld.local.u64 	%rd501, [%rd6+272];
	and.b64  	%rd502, %rd501, 4294967295;
	ld.local.u64 	%rd503, [%rd5+272];
	and.b64  	%rd504, %rd503, 4294967295;
	add.s64 	%rd505, %rd502, %rd500;
	add.s64 	%rd506, %rd505, %rd504;
	and.b64  	%rd507, %rd506, 4294967295;
	shr.u64 	%rd508, %rd506, 32;
	shr.u64 	%rd509, %rd501, 32;
	shr.u64 	%rd510, %rd503, 32;
	add.s64 	%rd511, %rd510, %rd509;
	add.s64 	%rd512, %rd511, %rd508;
	shl.b64 	%rd513, %rd512, 32;
	or.b64  	%rd514, %rd513, %rd507;
	shr.u64 	%rd515, %rd512, 32;
	st.local.u64 	[%rd4+272], %rd514;
	ld.local.u64 	%rd516, [%rd6+280];
	and.b64  	%rd517, %rd516, 4294967295;
	ld.local.u64 	%rd518, [%rd5+280];
	and.b64  	%rd519, %rd518, 4294967295;
	add.s64 	%rd520, %rd517, %rd515;
	add.s64 	%rd521, %rd520, %rd519;
	and.b64  	%rd522, %rd521, 4294967295;
	shr.u64 	%rd523, %rd521, 32;
	shr.u64 	%rd524, %rd516, 32;
	shr.u64 	%rd525, %rd518, 32;
	add.s64 	%rd526, %rd525, %rd524;
	add.s64 	%rd527, %rd526, %rd523;
	shl.b64 	%rd528, %rd527, 32;
	or.b64  	%rd529, %rd528, %rd522;
	shr.u64 	%rd530, %rd527, 32;
	st.local.u64 	[%rd4+280], %rd529;
	ld.local.u64 	%rd531, [%rd6+288];
	and.b64  	%rd532, %rd531, 4294967295;
	ld.local.u64 	%rd533, [%rd5+288];
	and.b64  	%rd534, %rd533, 4294967295;
	add.s64 	%rd535, %rd532, %rd530;
	add.s64 	%rd536, %rd535, %rd534;
	and.b64  	%rd537, %rd536, 4294967295;
	shr.u64 	%rd538, %rd536, 32;
	shr.u64 	%rd539, %rd531, 32;
	shr.u64 	%rd540, %rd533, 32;
	add.s64 	%rd541, %rd540, %rd539;
	add.s64 	%rd542, %rd541, %rd538;
	shl.b64 	%rd543, %rd542, 32;
	or.b64  	%rd544, %rd543, %rd537;
	shr.u64 	%rd545, %rd542, 32;
	st.local.u64 	[%rd4+288], %rd544;
	ld.local.u64 	%rd546, [%rd6+296];
	and.b64  	%rd547, %rd546, 4294967295;
	ld.local.u64 	%rd548, [%rd5+296];
	and.b64  	%rd549, %rd548, 4294967295;
	add.s64 	%rd550, %rd547, %rd545;
	add.s64 	%rd551, %rd550, %rd549;
	and.b64  	%rd552, %rd551, 4294967295;
	shr.u64 	%rd553, %rd551, 32;
	shr.u64 	%rd554, %rd546, 32;
	shr.u64 	%rd555, %rd548, 32;
	add.s64 	%rd556, %rd555, %rd554;
	add.s64 	%rd557, %rd556, %rd553;
	shl.b64 	%rd558, %rd557, 32;
	or.b64  	%rd559, %rd558, %rd552;
	shr.u64 	%rd560, %rd557, 32;
	st.local.u64 	[%rd4+296], %rd559;
	ld.local.u64 	%rd561, [%rd6+304];
	and.b64  	%rd562, %rd561, 4294967295;
	ld.local.u64 	%rd563, [%rd5+304];
	and.b64  	%rd564, %rd563, 4294967295;
	add.s64 	%rd565, %rd562, %rd560;
	add.s64 	%rd566, %rd565, %rd564;
	and.b64  	%rd567, %rd566, 4294967295;
	shr.u64 	%rd568, %rd566, 32;
	shr.u64 	%rd569, %rd561, 32;
	shr.u64 	%rd570, %rd563, 32;
	add.s64 	%rd571, %rd570, %rd569;
	add.s64 	%rd572, %rd571, %rd568;
	shl.b64 	%rd573, %rd572, 32;
	or.b64  	%rd574, %rd573, %rd567;
	shr.u64 	%rd575, %rd572, 32;
	st.local.u64 	[%rd4+304], %rd574;
	ld.local.u64 	%rd576, [%rd6+312];
	and.b64  	%rd577, %rd576, 4294967295;
	ld.local.u64 	%rd578, [%rd5+312];
	and.b64  	%rd579, %rd578, 4294967295;
	add.s64 	%rd580, %rd577, %rd575;
	add.s64 	%rd581, %rd580, %rd579;
	and.b64  	%rd582, %rd581, 4294967295;
	shr.u64 	%rd583, %rd581, 32;
	shr.u64 	%rd584, %rd576, 32;
	shr.u64 	%rd585, %rd578, 32;
	add.s64 	%rd586, %rd585, %rd584;
	add.s64 	%rd587, %rd586, %rd583;
	shl.b64 	%rd588, %rd587, 32;
	or.b64  	%rd589, %rd588, %rd582;
	shr.u64 	%rd590, %rd587, 32;
	st.local.u64 	[%rd4+312], %rd589;
	ld.local.u64 	%rd591, [%rd6+320];
	and.b64  	%rd592, %rd591, 4294967295;
	ld.local.u64 	%rd593, [%rd5+320];
	and.b64  	%rd594, %rd593, 4294967295;
	add.s64 	%rd595, %rd592, %rd590;
	add.s64 	%rd596, %rd595, %rd594;
	and.b64  	%rd597, %rd596, 4294967295;
	and.b64  	%rd598, %rd593, -4294967296;
	add.s64 	%rd599, %rd591, %rd598;
	and.b64  	%rd600, %rd599, -4294967296;
	add.s64 	%rd601, %rd596, %rd600;
	and.b64  	%rd602, %rd601, -4294967296;
	or.b64  	%rd603, %rd602, %rd597;
	st.local.u64 	[%rd4+320], %rd603;
	ld.local.u64 	%rd604, [%rd6];
	cvt.u32.u64 	%r1, %rd604;
	ld.local.u64 	%rd605, [%rd5];
	cvt.u32.u64 	%r2, %rd605;
	add.s32 	%r3, %r2, %r1;
	sad.s32 	%r4, %r1, %r2, %r3;
	shr.u32 	%r5, %r4, 1;
	cvt.u64.u32 	%rd606, %r5;
	mul.wide.u32 	%rd607, %r5, 8;
	add.s64 	%rd608, %rd4, %rd607;
	ld.local.u64 	%rd609, [%rd608+8];
	setp.ne.s64 	%p1, %rd609, 0;
	selp.u64 	%rd610, 1, 0, %p1;
	add.s64 	%rd611, %rd606, %rd610;
	st.local.u64 	[%rd4], %rd611;
	ret;

}
.func _Z6bn_subP2bnS0_S0_(
	.param .b64 _Z6bn_subP2bnS0_S0__param_0,
	.param .b64 _Z6bn_subP2bnS0_S0__param_1,
	.param .b64 _Z6bn_subP2bnS0_S0__param_2
)
{
	.reg .pred 	%p<2>;
	.reg .b32 	%r<6>;
	.reg .b64 	%rd<693>;

	ld.param.u64 	%rd1, [_Z6bn_subP2bnS0_S0__param_0];
	ld.param.u64 	%rd2, [_Z6bn_subP2bnS0_S0__param_1];
	ld.param.u64 	%rd3, [_Z6bn_subP2bnS0_S0__param_2];
	cvta.to.local.u64 	%rd4, %rd3;
	cvta.to.const.u64 	%rd5, %rd2;
	cvta.to.local.u64 	%rd6, %rd1;
	ld.local.u64 	%rd7, [%rd6+8];
	and.b64  	%rd8, %rd7, 4294967295;
	ld.const.u64 	%rd9, [%rd5+8];
	and.b64  	%rd10, %rd9, 4294967295;
	sub.s64 	%rd11, %rd8, %rd10;
	add.s64 	%rd12, %rd11, 4294967296;
	and.b64  	%rd13, %rd12, 4294967295;
	shr.u64 	%rd14, %rd12, 32;
	shr.u64 	%rd15, %rd7, 32;
	shr.u64 	%rd16, %rd9, 32;
	sub.s64 	%rd17, %rd15, %rd16;
	add.s64 	%rd18, %rd17, %rd14;
	add.s64 	%rd19, %rd18, 4294967295;
	shl.b64 	%rd20, %rd19, 32;
	or.b64  	%rd21, %rd20, %rd13;
	shr.u64 	%rd22, %rd19, 32;
	st.local.u64 	[%rd4+8], %rd21;
	ld.local.u64 	%rd23, [%rd6+16];
	and.b64  	%rd24, %rd23, 4294967295;
	ld.const.u64 	%rd25, [%rd5+16];
	and.b64  	%rd26, %rd25, 4294967295;
	add.s64 	%rd27, %rd22, %rd24;
	sub.s64 	%rd28, %rd27, %rd26;
	add.s64 	%rd29, %rd28, 4294967295;
	and.b64  	%rd30, %rd29, 4294967295;
	shr.u64 	%rd31, %rd29, 32;
	shr.u64 	%rd32, %rd23, 32;
	shr.u64 	%rd33, %rd25, 32;
	sub.s64 	%rd34, %rd32, %rd33;
	add.s64 	%rd35, %rd34, %rd31;
	add.s64 	%rd36, %rd35, 4294967295;
	shl.b64 	%rd37, %rd36, 32;
	or.b64  	%rd38, %rd37, %rd30;
	shr.u64 	%rd39, %rd36, 32;
	st.local.u64 	[%rd4+16], %rd38;
	ld.local.u64 	%rd40, [%rd6+24];
	and.b64  	%rd41, %rd40, 4294967295;
	ld.const.u64 	%rd42, [%rd5+24];
	and.b64  	%rd43, %rd42, 4294967295;
	add.s64 	%rd44, %rd39, %rd41;
	sub.s64 	%rd45, %rd44, %rd43;
	add.s64 	%rd46, %rd45, 4294967295;
	and.b64  	%rd47, %rd46, 4294967295;
	shr.u64 	%rd48, %rd46, 32;
	shr.u64 	%rd49, %rd40, 32;
	shr.u64 	%rd50, %rd42, 32;
	sub.s64 	%rd51, %rd49, %rd50;
	add.s64 	%rd52, %rd51, %rd48;
	add.s64 	%rd53, %rd52, 4294967295;
	shl.b64 	%rd54, %rd53, 32;
	or.b64  	%rd55, %rd54, %rd47;
	shr.u64 	%rd56, %rd53, 32;
	st.local.u64 	[%rd4+24], %rd55;
	ld.local.u64 	%rd57, [%rd6+32];
	and.b64  	%rd58, %rd57, 4294967295;
	ld.const.u64 	%rd59, [%rd5+32];
	and.b64  	%rd60, %rd59, 4294967295;
	add.s64 	%rd61, %rd56, %rd58;
	sub.s64 	%rd62, %rd61, %rd60;
	add.s64 	%rd63, %rd62, 4294967295;
	and.b64  	%rd64, %rd63, 4294967295;
	shr.u64 	%rd65, %rd63, 32;
	shr.u64 	%rd66, %rd57, 32;
	shr.u64 	%rd67, %rd59, 32;
	sub.s64 	%rd68, %rd66, %rd67;
	add.s64 	%rd69, %rd68, %rd65;
	add.s64 	%rd70, %rd69, 4294967295;
	shl.b64 	%rd71, %rd70, 32;
	or.b64  	%rd72, %rd71, %rd64;
	shr.u64 	%rd73, %rd70, 32;
	st.local.u64 	[%rd4+32], %rd72;
	ld.local.u64 	%rd74, [%rd6+40];
	and.b64  	%rd75, %rd74, 4294967295;
	ld.const.u64 	%rd76, [%rd5+40];
	and.b64  	%rd77, %rd76, 4294967295;
	add.s64 	%rd78, %rd73, %rd75;
	sub.s64 	%rd79, %rd78, %rd77;
	add.s64 	%rd80, %rd79, 4294967295;
	and.b64  	%rd81, %rd80, 4294967295;
	shr.u64 	%rd82, %rd80, 32;
	shr.u64 	%rd83, %rd74, 32;
	shr.u64 	%rd84, %rd76, 32;
	sub.s64 	%rd85, %rd83, %rd84;
	add.s64 	%rd86, %rd85, %rd82;
	add.s64 	%rd87, %rd86, 4294967295;
	shl.b64 	%rd88, %rd87, 32;
	or.b64  	%rd89, %rd88, %rd81;
	shr.u64 	%rd90, %rd87, 32;
	st.local.u64 	[%rd4+40], %rd89;
	ld.local.u64 	%rd91, [%rd6+48];
	and.b64  	%rd92, %rd91, 4294967295;
	ld.const.u64 	%rd93, [%rd5+48];
	and.b64  	%rd94, %rd93, 4294967295;
	add.s64 	%rd95, %rd90, %rd92;
	sub.s64 	%rd96, %rd95, %rd94;
	add.s64 	%rd97, %rd96, 4294967295;
	and.b64  	%rd98, %rd97, 4294967295;
	shr.u64 	%rd99, %rd97, 32;
	shr.u64 	%rd100, %rd91, 32;
	shr.u64 	%rd101, %rd93, 32;
	sub.s64 	%rd102, %rd100, %rd101;
	add.s64 	%rd103, %rd102, %rd99;
	add.s64 	%rd104, %rd103, 4294967295;
	shl.b64 	%rd105, %rd104, 32;
	or.b64  	%rd106, %rd105, %rd98;
	shr.u64 	%rd107, %rd104, 32;
	st.local.u64 	[%rd4+48], %rd106;
	ld.local.u64 	%rd108, [%rd6+56];
	and.b64  	%rd109, %rd108, 4294967295;
	ld.const.u64 	%rd110, [%rd5+56];
	and.b64  	%rd111, %rd110, 4294967295;
	add.s64 	%rd112, %rd107, %rd109;
	sub.s64 	%rd113, %rd112, %rd111;
	add.s64 	%rd114, %rd113, 4294967295;
	and.b64  	%rd115, %rd114, 4294967295;
	shr.u64 	%rd116, %rd114, 32;
	shr.u64 	%rd117, %rd108, 32;
	shr.u64 	%rd118, %rd110, 32;
	sub.s64 	%rd119, %rd117, %rd118;
	add.s64 	%rd120, %rd119, %rd116;
	add.s64 	%rd121, %rd120, 4294967295;
	shl.b64 	%rd122, %rd121, 32;
	or.b64  	%rd123, %rd122, %rd115;
	shr.u64 	%rd124, %rd121, 32;
	st.local.u64 	[%rd4+56], %rd123;
	ld.local.u64 	%rd125, [%rd6+64];
	and.b64  	%rd126, %rd125, 4294967295;
	ld.const.u64 	%rd127, [%rd5+64];
	and.b64  	%rd128, %rd127, 4294967295;
	add.s64 	%rd129, %rd124, %rd126;
	sub.s64 	%rd130, %rd129, %rd128;
	add.s64 	%rd131, %rd130, 4294967295;
	and.b64  	%rd132, %rd131, 4294967295;
	shr.u64 	%rd133, %rd131, 32;
	shr.u64 	%rd134, %rd125, 32;
	shr.u64 	%rd135, %rd127, 32;
	sub.s64 	%rd136, %rd134, %rd135;
	add.s64 	%rd137, %rd136, %rd133;
	add.s64 	%rd138, %rd137, 4294967295;
	shl.b64 	%rd139, %rd138, 32;
	or.b64  	%rd140, %rd139, %rd132;
	shr.u64 	%rd141, %rd138, 32;
	st.local.u64 	[%rd4+64], %rd140;
	ld.local.u64 	%rd142, [%rd6+72];
	and.b64  	%rd143, %rd142, 4294967295;
	ld.const.u64 	%rd144, [%rd5+72];
	and.b64  	%rd145, %rd144, 4294967295;
	add.s64 	%rd146, %rd141, %rd143;
	sub.s64 	%rd147, %rd146, %rd145;
	add.s64 	%rd148, %rd147, 4294967295;
	and.b64  	%rd149, %rd148, 4294967295;
	shr.u64 	%rd150, %rd148, 32;
	shr.u64 	%rd151, %rd142, 32;
	shr.u64 	%rd152, %rd144, 32;
	sub.s64 	%rd153, %rd151, %rd152;
	add.s64 	%rd154, %rd153, %rd150;
	add.s64 	%rd155, %rd154, 4294967295;
	shl.b64 	%rd156, %rd155, 32;
	or.b64  	%rd157, %rd156, %rd149;
	shr.u64 	%rd158, %rd155, 32;
	st.local.u64 	[%rd4+72], %rd157;
	ld.local.u64 	%rd159, [%rd6+80];
	and.b64  	%rd160, %rd159, 4294967295;
	ld.const.u64 	%rd161, [%rd5+80];
	and.b64  	%rd162, %rd161, 4294967295;
	add.s64 	%rd163, %rd158, %rd160;
	sub.s64 	%rd164, %rd163, %rd162;
	add.s64 	%rd165, %rd164, 4294967295;
	and.b64  	%rd166, %rd165, 4294967295;
	shr.u64 	%rd167, %rd165, 32;
	shr.u64 	%rd168, %rd159, 32;
	shr.u64 	%rd169, %rd161, 32;
	sub.s64 	%rd170, %rd168, %rd169;
	add.s64 	%rd171, %rd170, %rd167;
	add.s64 	%rd172, %rd171, 4294967295;
	shl.b64 	%rd173, %rd172, 32;
	or.b64  	%rd174, %rd173, %rd166;
	shr.u64 	%rd175, %rd172, 32;
	st.local.u64 	[%rd4+80], %rd174;
	ld.local.u64 	%rd176, [%rd6+88];
	and.b64  	%rd177, %rd176, 4294967295;
	ld.const.u64 	%rd178, [%rd5+88];
	and.b64  	%rd179, %rd178, 4294967295;
	add.s64 	%rd180, %rd175, %rd177;
	sub.s64 	%rd181, %rd180, %rd179;
	add.s64 	%rd182, %rd181, 4294967295;
	and.b64  	%rd183, %rd182, 4294967295;
	shr.u64 	%rd184, %rd182, 32;
	shr.u64 	%rd185, %rd176, 32;
	shr.u64 	%rd186, %rd178, 32;
	sub.s64 	%rd187, %rd185, %rd186;
	add.s64 	%rd188, %rd187, %rd184;
	add.s64 	%rd189, %rd188, 4294967295;
	shl.b64 	%rd190, %rd189, 32;
	or.b64  	%rd191, %rd190, %rd183;
	shr.u64 	%rd192, %rd189, 32;
	st.local.u64 	[%rd4+88], %rd191;
	ld.local.u64 	%rd193, [%rd6+96];
	and.b64  	%rd194, %rd193, 4294967295;
	ld.const.u64 	%rd195, [%rd5+96];
	and.b64  	%rd196, %rd195, 4294967295;
	add.s64 	%rd197, %rd192, %rd194;
	sub.s64 	%rd198, %rd197, %rd196;
	add.s64 	%rd199, %rd198, 4294967295;
	and.b64  	%rd200, %rd199, 4294967295;
	shr.u64 	%rd201, %rd199, 32;
	shr.u64 	%rd202, %rd193, 32;
	shr.u64 	%rd203, %rd195, 32;
	sub.s64 	%rd204, %rd202, %rd203;
	add.s64 	%rd205, %rd204, %rd201;
	add.s64 	%rd206, %rd205, 4294967295;
	shl.b64 	%rd207, %rd206, 32;
	or.b64  	%rd208, %rd207, %rd200;
	shr.u64 	%rd209, %rd206, 32;
	st.local.u64 	[%rd4+96], %rd208;
	ld.local.u64 	%rd210, [%rd6+104];
	and.b64  	%rd211, %rd210, 4294967295;
	ld.const.u64 	%rd212, [%rd5+104];
	and.b64  	%rd213, %rd212, 4294967295;
	add.s64 	%rd214, %rd209, %rd211;
	sub.s64 	%rd215, %rd214, %rd213;
	add.s64 	%rd216, %rd215, 4294967295;
	and.b64  	%rd217, %rd216, 4294967295;
	shr.u64 	%rd218, %rd216, 32;
	shr.u64 	%rd219, %rd210, 32;
	shr.u64 	%rd220, %rd212, 32;
	sub.s64 	%rd221, %rd219, %rd220;
	add.s64 	%rd222, %rd221, %rd218;
	add.s64 	%rd223, %rd222, 4294967295;
	shl.b64 	%rd224, %rd223, 32;
	or.b64  	%rd225, %rd224, %rd217;
	shr.u64 	%rd226, %rd223, 32;
	st.local.u64 	[%rd4+104], %rd225;
	ld.local.u64 	%rd227, [%rd6+112];
	and.b64  	%rd228, %rd227, 4294967295;
	ld.const.u64 	%rd229, [%rd5+112];
	and.b64  	%rd230, %rd229, 4294967295;
	add.s64 	%rd231, %rd226, %rd228;
	sub.s64 	%rd232, %rd231, %rd230;
	add.s64 	%rd233, %rd232, 4294967295;
	and.b64  	%rd234, %rd233, 4294967295;
	shr.u64 	%rd235, %rd233, 32;
	shr.u64 	%rd236, %rd227, 32;
	shr.u64 	%rd237, %rd229, 32;
	sub.s64 	%rd238, %rd236, %rd237;
	add.s64 	%rd239, %rd238, %rd235;
	add.s64 	%rd240, %rd239, 4294967295;
	shl.b64 	%rd241, %rd240, 32;
	or.b64  	%rd242, %rd241, %rd234;
	shr.u64 	%rd243, %rd240, 32;
	st.local.u64 	[%rd4+112], %rd242;
	ld.local.u64 	%rd244, [%rd6+120];
	and.b64  	%rd245, %rd244, 4294967295;
	ld.const.u64 	%rd246, [%rd5+120];
	and.b64  	%rd247, %rd246, 4294967295;
	add.s64 	%rd248, %rd243, %rd245;
	sub.s64 	%rd249, %rd248, %rd247;
	add.s64 	%rd250, %rd249, 4294967295;
	and.b64  	%rd251, %rd250, 4294967295;
	shr.u64 	%rd252, %rd250, 32;
	shr.u64 	%rd253, %rd244, 32;
	shr.u64 	%rd254, %rd246, 32;
	sub.s64 	%rd255, %rd253, %rd254;
	add.s64 	%rd256, %rd255, %rd252;
	add.s64 	%rd257, %rd256, 4294967295;
	shl.b64 	%rd258, %rd257, 32;
	or.b64  	%rd259, %rd258, %rd251;
	shr.u64 	%rd260, %rd257, 32;
	st.local.u64 	[%rd4+120], %rd259;
	ld.local.u64 	%rd261, [%rd6+128];
	and.b64  	%rd262, %rd261, 4294967295;
	ld.const.u64 	%rd263, [%rd5+128];
	and.b64  	%rd264, %rd263, 4294967295;
	add.s64 	%rd265, %rd260, %rd262;
	sub.s64 	%rd266, %rd265, %rd264;
	add.s64 	%rd267, %rd266, 4294967295;
	and.b64  	%rd268, %rd267, 4294967295;
	shr.u64 	%rd269, %rd267, 32;
	shr.u64 	%rd270, %rd261, 32;
	shr.u64 	%rd271, %rd263, 32;
	sub.s64 	%rd272, %rd270, %rd271;
	add.s64 	%rd273, %rd272, %rd269;
	add.s64 	%rd274, %rd273, 4294967295;
	shl.b64 	%rd275, %rd274, 32;
	or.b64  	%rd276, %rd275, %rd268;
	shr.u64 	%rd277, %rd274, 32;
	st.local.u64 	[%rd4+128], %rd276;
	ld.local.u64 	%rd278, [%rd6+136];
	and.b64  	%rd279, %rd278, 4294967295;
	ld.const.u64 	%rd280, [%rd5+136];
	and.b64  	%rd281, %rd280, 4294967295;
	add.s64 	%rd282, %rd277, %rd279;
	sub.s64 	%rd283, %rd282, %rd281;
	add.s64 	%rd284, %rd283, 4294967295;
	and.b64  	%rd285, %rd284, 4294967295;
	shr.u64 	%rd286, %rd284, 32;
	shr.u64 	%rd287, %rd278, 32;
	shr.u64 	%rd288, %rd280, 32;
	sub.s64 	%rd289, %rd287, %rd288;
	add.s64 	%rd290, %rd289, %rd286;
	add.s64 	%rd291, %rd290, 4294967295;
	shl.b64 	%rd292, %rd291, 32;
	or.b64  	%rd293, %rd292, %rd285;
	shr.u64 	%rd294, %rd291, 32;
	st.local.u64 	[%rd4+136], %rd293;
	ld.local.u64 	%rd295, [%rd6+144];
	and.b64  	%rd296, %rd295, 4294967295;
	ld.const.u64 	%rd297, [%rd5+144];
	and.b64  	%rd298, %rd297, 4294967295;
	add.s64 	%rd299, %rd294, %rd296;
	sub.s64 	%rd300, %rd299, %rd298;
	add.s64 	%rd301, %rd300, 4294967295;
	and.b64  	%rd302, %rd301, 4294967295;
	shr.u64 	%rd303, %rd301, 32;
	shr.u64 	%rd304, %rd295, 32;
	shr.u64 	%rd305, %rd297, 32;
	sub.s64 	%rd306, %rd304, %rd305;
	add.s64 	%rd307, %rd306, %rd303;
	add.s64 	%rd308, %rd307, 4294967295;
	shl.b64 	%rd309, %rd308, 32;
	or.b64  	%rd310, %rd309, %rd302;
	shr.u64 	%rd311, %rd308, 32;
	st.local.u64 	[%rd4+144], %rd310;
	ld.local.u64 	%rd312, [%rd6+152];
	and.b64  	%rd313, %rd312, 4294967295;
	ld.const.u64 	%rd314, [%rd5+152];
	and.b64  	%rd315, %rd314, 4294967295;
	add.s64 	%rd316, %rd311, %rd313;
	sub.s64 	%rd317, %rd316, %rd315;
	add.s64 	%rd318, %rd317, 4294967295;
	and.b64  	%rd319, %rd318, 4294967295;
	shr.u64 	%rd320, %rd318, 32;
	shr.u64 	%rd321, %rd312, 32;
	shr.u64 	%rd322, %rd314, 32;
	sub.s64 	%rd323, %rd321, %rd322;
	add.s64 	%rd324, %rd323, %rd320;
	add.s64 	%rd325, %rd324, 4294967295;
	shl.b64 	%rd326, %rd325, 32;
	or.b64  	%rd327, %rd326, %rd319;
	shr.u64 	%rd328, %rd325, 32;
	st.local.u64 	[%rd4+152], %rd327;
	ld.local.u64 	%rd329, [%rd6+160];
	and.b64  	%rd330, %rd329, 4294967295;
	ld.const.u64 	%rd331, [%rd5+160];
	and.b64  	%rd332, %rd331, 4294967295;
	add.s64 	%rd333, %rd328, %rd330;
	sub.s64 	%rd334, %rd333, %rd332;
	add.s64 	%rd335, %rd334, 4294967295;
	and.b64  	%rd336, %rd335, 4294967295;
	shr.u64 	%rd337, %rd335, 32;
	shr.u64 	%rd338, %rd329, 32;
	shr.u64 	%rd339, %rd331, 32;
	sub.s64 	%rd340, %rd338, %rd339;
	add.s64 	%rd341, %rd340, %rd337;
	add.s64 	%rd342, %rd341, 4294967295;
	shl.b64 	%rd343, %rd342, 32;
	or.b64  	%rd344, %rd343, %rd336;
	shr.u64 	%rd345, %rd342, 32;
	st.local.u64 	[%rd4+160], %rd344;
	ld.local.u64 	%rd346, [%rd6+168];
	and.b64  	%rd347, %rd346, 4294967295;
	ld.const.u64 	%rd348, [%rd5+168];
	and.b64  	%rd349, %rd348, 4294967295;
	add.s64 	%rd350, %rd345, %rd347;
	sub.s64 	%rd351, %rd350, %rd349;
	add.s64 	%rd352, %rd351, 4294967295;
	and.b64  	%rd353, %rd352, 4294967295;
	shr.u64 	%rd354, %rd352, 32;
	shr.u64 	%rd355, %rd346, 32;
	shr.u64 	%rd356, %rd348, 32;
	sub.s64 	%rd357, %rd355, %rd356;
	add.s64 	%rd358, %rd357, %rd354;
	add.s64 	%rd359, %rd358, 4294967295;
	shl.b64 	%rd360, %rd359, 32;
	or.b64  	%rd361, %rd360, %rd353;
	shr.u64 	%rd362, %rd359, 32;
	st.local.u64 	[%rd4+168], %rd361;
	ld.local.u64 	%rd363, [%rd6+176];
	and.b64  	%rd364, %rd363, 4294967295;
	ld.const.u64 	%rd365, [%rd5+176];
	and.b64  	%rd366, %rd365, 4294967295;
	add.s64 	%rd367, %rd362, %rd364;
	sub.s64 	%rd368, %rd367, %rd366;
	add.s64 	%rd369, %rd368, 4294967295;
	and.b64  	%rd370, %rd369, 4294967295;
	shr.u64 	%rd371, %rd369, 32;
	shr.u64 	%rd372, %rd363, 32;
	shr.u64 	%rd373, %rd365, 32;
	sub.s64 	%rd374, %rd372, %rd373;
	add.s64 	%rd375, %rd374, %rd371;
	add.s64 	%rd376, %rd375, 4294967295;
	shl.b64 	%rd377, %rd376, 32;
	or.b64  	%rd378, %rd377, %rd370;
	shr.u64 	%rd379, %rd376, 32;
	st.local.u64 	[%rd4+176], %rd378;
	ld.local.u64 	%rd380, [%rd6+184];
	and.b64  	%rd381, %rd380, 4294967295;
	ld.const.u64 	%rd382, [%rd5+184];
	and.b64  	%rd383, %rd382, 4294967295;
	add.s64 	%rd384, %rd379, %rd381;
	sub.s64 	%rd385, %rd384, %rd383;
	add.s64 	%rd386, %rd385, 4294967295;
	and.b64  	%rd387, %rd386, 4294967295;
	shr.u64 	%rd388, %rd386, 32;
	shr.u64 	%rd389, %rd380, 32;
	shr.u64 	%rd390, %rd382, 32;
	sub.s64 	%rd391, %rd389, %rd390;
	add.s64 	%rd392, %rd391, %rd388;
	add.s64 	%rd393, %rd392, 4294967295;
	shl.b64 	%rd394, %rd393, 32;
	or.b64  	%rd395, %rd394, %rd387;
	shr.u64 	%rd396, %rd393, 32;
	st.local.u64 	[%rd4+184], %rd395;
	ld.local.u64 	%rd397, [%rd6+192];
	and.b64  	%rd398, %rd397, 4294967295;
	ld.const.u64 	%rd399, [%rd5+192];
	and.b64  	%rd400, %rd399, 4294967295;
	add.s64 	%rd401, %rd396, %rd398;
	sub.s64 	%rd402, %rd401, %rd400;
	add.s64 	%rd403, %rd402, 4294967295;
	and.b64  	%rd404, %rd403, 4294967295;
	shr.u64 	%rd405, %rd403, 32;
	shr.u64 	%rd406, %rd397, 32;
	shr.u64 	%rd407, %rd399, 32;
	sub.s64 	%rd408, %rd406, %rd407;
	add.s64 	%rd409, %rd408, %rd405;
	add.s64 	%rd410, %rd409, 4294967295;
	shl.b64 	%rd411, %rd410, 32;
	or.b64  	%rd412, %rd411, %rd404;
	shr.u64 	%rd413, %rd410, 32;
	st.local.u64 	[%rd4+192], %rd412;
	ld.local.u64 	%rd414, [%rd6+200];
	and.b64  	%rd415, %rd414, 4294967295;
	ld.const.u64 	%rd416, [%rd5+200];
	and.b64  	%rd417, %rd416, 4294967295;
	add.s64 	%rd418, %rd413, %rd415;
	sub.s64 	%rd419, %rd418, %rd417;
	add.s64 	%rd420, %rd419, 4294967295;
	and.b64  	%rd421, %rd420, 4294967295;
	shr.u64 	%rd422, %rd420, 32;
	shr.u64 	%rd423, %rd414, 32;
	shr.u64 	%rd424, %rd416, 32;
	sub.s64 	%rd425, %rd423, %rd424;
	add.s64 	%rd426, %rd425, %rd422;
	add.s64 	%rd427, %rd426, 4294967295;
	shl.b64 	%rd428, %rd427, 32;
	or.b64  	%rd429, %rd428, %rd421;
	shr.u64 	%rd430, %rd427, 32;
	st.local.u64 	[%rd4+200], %rd429;
	ld.local.u64 	%rd431, [%rd6+208];
	and.b64  	%rd432, %rd431, 4294967295;
	ld.const.u64 	%rd433, [%rd5+208];
	and.b64  	%rd434, %rd433, 4294967295;
	add.s64 	%rd435, %rd430, %rd432;
	sub.s64 	%rd436, %rd435, %rd434;
	add.s64 	%rd437, %rd436, 4294967295;
	and.b64  	%rd438, %rd437, 4294967295;
	shr.u64 	%rd439, %rd437, 32;
	shr.u64 	%rd440, %rd431, 32;
	shr.u64 	%rd441, %rd433, 32;
	sub.s64 	%rd442, %rd440, %rd441;
	add.s64 	%rd443, %rd442, %rd439;
	add.s64 	%rd444, %rd443, 4294967295;
	shl.b64 	%rd445, %rd444, 32;
	or.b64  	%rd446, %rd445, %rd438;
	shr.u64 	%rd447, %rd444, 32;
	st.local.u64 	[%rd4+208], %rd446;
	ld.local.u64 	%rd448, [%rd6+216];
	and.b64  	%rd449, %rd448, 4294967295;
	ld.const.u64 	%rd450, [%rd5+216];
	and.b64  	%rd451, %rd450, 4294967295;
	add.s64 	%rd452, %rd447, %rd449;
	sub.s64 	%rd453, %rd452, %rd451;
	add.s64 	%rd454, %rd453, 4294967295;
	and.b64  	%rd455, %rd454, 4294967295;
	shr.u64 	%rd456, %rd454, 32;
	shr.u64 	%rd457, %rd448, 32;
	shr.u64 	%rd458, %rd450, 32;
	sub.s64 	%rd459, %rd457, %rd458;
	add.s64 	%rd460, %rd459, %rd456;
	add.s64 	%rd461, %rd460, 4294967295;
	shl.b64 	%rd462, %rd461, 32;
	or.b64  	%rd463, %rd462, %rd455;
	shr.u64 	%rd464, %rd461, 32;
	st.local.u64 	[%rd4+216], %rd463;
	ld.local.u64 	%rd465, [%rd6+224];
	and.b64  	%rd466, %rd465, 4294967295;
	ld.const.u64 	%rd467, [%rd5+224];
	and.b64  	%rd468, %rd467, 4294967295;
	add.s64 	%rd469, %rd464, %rd466;
	sub.s64 	%rd470, %rd469, %rd468;
	add.s64 	%rd471, %rd470, 4294967295;
	and.b64  	%rd472, %rd471, 4294967295;
	shr.u64 	%rd473, %rd471, 32;
	shr.u64 	%rd474, %rd465, 32;
	shr.u64 	%rd475, %rd467, 32;
	sub.s64 	%rd476, %rd474, %rd475;
	add.s64 	%rd477, %rd476, %rd473;
	add.s64 	%rd478, %rd477, 4294967295;
	shl.b64 	%rd479, %rd478, 32;
	or.b64  	%rd480, %rd479, %rd472;
	shr.u64 	%rd481, %rd478, 32;
	st.local.u64 	[%rd4+224], %rd480;
	ld.local.u64 	%rd482, [%rd6+232];
	and.b64  	%rd483, %rd482, 4294967295;
	ld.const.u64 	%rd484, [%rd5+232];
	and.b64  	%rd485, %rd484, 4294967295;
	add.s64 	%rd486, %rd481, %rd483;
	sub.s64 	%rd487, %rd486, %rd485;
	add.s64 	%rd488, %rd487, 4294967295;
	and.b64  	%rd489, %rd488, 4294967295;
	shr.u64 	%rd490, %rd488, 32;
	shr.u64 	%rd491, %rd482, 32;
	shr.u64 	%rd492, %rd484, 32;
	sub.s64 	%rd493, %rd491, %rd492;
	add.s64 	%rd494, %rd493, %rd490;
	add.s64 	%rd495, %rd494, 4294967295;
	shl.b64 	%rd496, %rd495, 32;
	or.b64  	%rd497, %rd496, %rd489;
	shr.u64 	%rd498, %rd495, 32;
	st.local.u64 	[%rd4+232], %rd497;
	ld.local.u64 	%rd499, [%rd6+240];
	and.b64  	%rd500, %rd499, 4294967295;
	ld.const.u64 	%rd501, [%rd5+240];
	and.b64  	%rd502, %rd501, 4294967295;
	add.s64 	%rd503, %rd498, %rd500;
	sub.s64 	%rd504, %rd503, %rd502;
	add.s64 	%rd505, %rd504, 4294967295;
	and.b64  	%rd506, %rd505, 4294967295;
	shr.u64 	%rd507, %rd505, 32;
	shr.u64 	%rd508, %rd499, 32;
	shr.u64 	%rd509, %rd501, 32;
	sub.s64 	%rd510, %rd508, %rd509;
	add.s64 	%rd511, %rd510, %rd507;
	add.s64 	%rd512, %rd511, 4294967295;
	shl.b64 	%rd513, %rd512, 32;
	or.b64  	%rd514, %rd513, %rd506;
	shr.u64 	%rd515, %rd512, 32;
	st.local.u64 	[%rd4+240], %rd514;
	ld.local.u64 	%rd516, [%rd6+248];
	and.b64  	%rd517, %rd516, 4294967295;
	ld.const.u64 	%rd518, [%rd5+248];
	and.b64  	%rd519, %rd518, 4294967295;
	add.s64 	%rd520, %rd515, %rd517;
	sub.s64 	%rd521, %rd520, %rd519;
	add.s64 	%rd522, %rd521, 4294967295;
	and.b64  	%rd523, %rd522, 4294967295;
	shr.u64 	%rd524, %rd522, 32;
	shr.u64 	%rd525, %rd516, 32;
	shr.u64 	%rd526, %rd518, 32;
	sub.s64 	%rd527, %rd525, %rd526;
	add.s64 	%rd528, %rd527, %rd524;
	add.s64 	%rd529, %rd528, 4294967295;
	shl.b64 	%rd530, %rd529, 32;
	or.b64  	%rd531, %rd530, %rd523;
	shr.u64 	%rd532, %rd529, 32;
	st.local.u64 	[%rd4+248], %rd531;
	ld.local.u64 	%rd533, [%rd6+256];
	and.b64  	%rd534, %rd533, 4294967295;
	ld.const.u64 	%rd535, [%rd5+256];
	and.b64  	%rd536, %rd535, 4294967295;
	add.s64 	%rd537, %rd532, %rd534;
	sub.s64 	%rd538, %rd537, %rd536;
	add.s64 	%rd539, %rd538, 4294967295;
	and.b64  	%rd540, %rd539, 4294967295;
	shr.u64 	%rd541, %rd539, 32;
	shr.u64 	%rd542, %rd533, 32;
	shr.u64 	%rd543, %rd535, 32;
	sub.s64 	%rd544, %rd542, %rd543;
	add.s64 	%rd545, %rd544, %rd541;
	add.s64 	%rd546, %rd545, 4294967295;
	shl.b64 	%rd547, %rd546, 32;
	or.b64  	%rd548, %rd547, %rd540;
	shr.u64 	%rd549, %rd546, 32;
	st.local.u64 	[%rd4+256], %rd548;
	ld.local.u64 	%rd550, [%rd6+264];
	and.b64  	%rd551, %rd550, 4294967295;
	ld.const.u64 	%rd552, [%rd5+264];
	and.b64  	%rd553, %rd552, 4294967295;
	add.s64 	%rd554, %rd549, %rd551;
	sub.s64 	%rd555, %rd554, %rd553;
	add.s64 	%rd556, %rd555, 4294967295;
	and.b64  	%rd557, %rd556, 4294967295;
	shr.u64 	%rd558, %rd556, 32;
	shr.u64 	%rd559, %rd550, 32;
	shr.u64 	%rd560, %rd552, 32;
	sub.s64 	%rd561, %rd559, %rd560;
	add.s64 	%rd562, %rd561, %rd558;
	add.s64 	%rd563, %rd562, 4294967295;
	shl.b64 	%rd564, %rd563, 32;
	or.b64  	%rd565, %rd564, %rd557;
	shr.u64 	%rd566, %rd563, 32;
	st.local.u64 	[%rd4+264], %rd565;
	ld.local.u64 	%rd567, [%rd6+272];
	and.b64  	%rd568, %rd567, 4294967295;
	ld.const.u64 	%rd569, [%rd5+272];
	and.b64  	%rd570, %rd569, 4294967295;
	add.s64 	%rd571, %rd566, %rd568;
	sub.s64 	%rd572, %rd571, %rd570;
	add.s64 	%rd573, %rd572, 4294967295;
	and.b64  	%rd574, %rd573, 4294967295;
	shr.u64 	%rd575, %rd573, 32;
	shr.u64 	%rd576, %rd567, 32;
	shr.u64 	%rd577, %rd569, 32;
	sub.s64 	%rd578, %rd576, %rd577;
	add.s64 	%rd579, %rd578, %rd575;
	add.s64 	%rd580, %rd579, 4294967295;
	shl.b64 	%rd581, %rd580, 32;
	or.b64  	%rd582, %rd581, %rd574;
	shr.u64 	%rd583, %rd580, 32;
	st.local.u64 	[%rd4+272], %rd582;
	ld.local.u64 	%rd584, [%rd6+280];
	and.b64  	%rd585, %rd584, 4294967295;
	ld.const.u64 	%rd586, [%rd5+280];
	and.b64  	%rd587, %rd586, 4294967295;
	add.s64 	%rd588, %rd583, %rd585;
	sub.s64 	%rd589, %rd588, %rd587;
	add.s64 	%rd590, %rd589, 4294967295;
	and.b64  	%rd591, %rd590, 4294967295;
	shr.u64 	%rd592, %rd590, 32;
	shr.u64 	%rd593, %rd584, 32;
	shr.u64 	%rd594, %rd586, 32;
	sub.s64 	%rd595, %rd593, %rd594;
	add.s64 	%rd596, %rd595, %rd592;
	add.s64 	%rd597, %rd596, 4294967295;
	shl.b64 	%rd598, %rd597, 32;
	or.b64  	%rd599, %rd598, %rd591;
	shr.u64 	%rd600, %rd597, 32;
	st.local.u64 	[%rd4+280], %rd599;
	ld.local.u64 	%rd601, [%rd6+288];
	and.b64  	%rd602, %rd601, 4294967295;
	ld.const.u64 	%rd603, [%rd5+288];
	and.b64  	%rd604, %rd603, 4294967295;
	add.s64 	%rd605, %rd600, %rd602;
	sub.s64 	%rd606, %rd605, %rd604;
	add.s64 	%rd607, %rd606, 4294967295;
	and.b64  	%rd608, %rd607, 4294967295;
	shr.u64 	%rd609, %rd607, 32;
	shr.u64 	%rd610, %rd601, 32;
	shr.u64 	%rd611, %rd603, 32;
	sub.s64 	%rd612, %rd610, %rd611;
	add.s64 	%rd613, %rd612, %rd609;
	add.s64 	%rd614, %rd613, 4294967295;
	shl.b64 	%rd615, %rd614, 32;
	or.b64  	%rd616, %rd615, %rd608;
	shr.u64 	%rd617, %rd614, 32;
	st.local.u64 	[%rd4+288], %rd616;
	ld.local.u64 	%rd618, [%rd6+296];
	and.b64  	%rd619, %rd618, 4294967295;
	ld.const.u64 	%rd620, [%rd5+296];
	and.b64  	%rd621, %rd620, 4294967295;
	add.s64 	%rd622, %rd617, %rd619;
	sub.s64 	%rd623, %rd622, %rd621;
	add.s64 	%rd624, %rd623, 4294967295;
	and.b64  	%rd625, %rd624, 4294967295;
	shr.u64 	%rd626, %rd624, 32;
	shr.u64 	%rd627, %rd618, 32;
	shr.u64 	%rd628, %rd620, 32;
	sub.s64 	%rd629, %rd627, %rd628;
	add.s64 	%rd630, %rd629, %rd626;
	add.s64 	%rd631, %rd630, 4294967295;
	shl.b64 	%rd632, %rd631, 32;
	or.b64  	%rd633, %rd632, %rd625;
	shr.u64 	%rd634, %rd631, 32;
	st.local.u64 	[%rd4+296], %rd633;
	ld.local.u64 	%rd635, [%rd6+304];
	and.b64  	%rd636, %rd635, 4294967295;
	ld.const.u64 	%rd637, [%rd5+304];
	and.b64  	%rd638, %rd637, 4294967295;
	add.s64 	%rd639, %rd634, %rd636;
	sub.s64 	%rd640, %rd639, %rd638;
	add.s64 	%rd641, %rd640, 4294967295;
	and.b64  	%rd642, %rd641, 4294967295;
	shr.u64 	%rd643, %rd641, 32;
	shr.u64 	%rd644, %rd635, 32;
	shr.u64 	%rd645, %rd637, 32;
	sub.s64 	%rd646, %rd644, %rd645;
	add.s64 	%rd647, %rd646, %rd643;
	add.s64 	%rd648, %rd647, 4294967295;
	shl.b64 	%rd649, %rd648, 32;
	or.b64  	%rd650, %rd649, %rd642;
	shr.u64 	%rd651, %rd648, 32;
	st.local.u64 	[%rd4+304], %rd650;
	ld.local.u64 	%rd652, [%rd6+312];
	and.b64  	%rd653, %rd652, 4294967295;
	ld.const.u64 	%rd654, [%rd5+312];
	and.b64  	%rd655, %rd654, 4294967295;
	add.s64 	%rd656, %rd651, %rd653;
	sub.s64 	%rd657, %rd656, %rd655;
	add.s64 	%rd658, %rd657, 4294967295;
	and.b64  	%rd659, %rd658, 4294967295;
	shr.u64 	%rd660, %rd658, 32;
	shr.u64 	%rd661, %rd652, 32;
	shr.u64 	%rd662, %rd654, 32;
	sub.s64 	%rd663, %rd661, %rd662;
	add.s64 	%rd664, %rd663, %rd660;
	add.s64 	%rd665, %rd664, 4294967295;
	shl.b64 	%rd666, %rd665, 32;
	or.b64  	%rd667, %rd666, %rd659;
	shr.u64 	%rd668, %rd665, 32;
	st.local.u64 	[%rd4+312], %rd667;
	ld.local.u64 	%rd669, [%rd6+320];
	and.b64  	%rd670, %rd669, 4294967295;
	ld.const.u64 	%rd671, [%rd5+320];
	and.b64  	%rd672, %rd671, 4294967295;
	add.s64 	%rd673, %rd668, %rd670;
	sub.s64 	%rd674, %rd673, %rd672;
	add.s64 	%rd675, %rd674, 4294967295;
	and.b64  	%rd676, %rd675, 4294967295;
	shr.u64 	%rd677, %rd669, 32;
	shr.u64 	%rd678, %rd671, 32;
	not.b64 	%rd679, %rd678;
	add.s64 	%rd680, %rd679, %rd677;
	shl.b64 	%rd681, %rd680, 32;
	add.s64 	%rd682, %rd675, %rd681;
	and.b64  	%rd683, %rd682, -4294967296;
	or.b64  	%rd684, %rd683, %rd676;
	st.local.u64 	[%rd4+320], %rd684;
	ld.local.u64 	%rd685, [%rd6];
	cvt.u32.u64 	%r1, %rd685;
	ld.const.u64 	%rd686, [%rd5];
	cvt.u32.u64 	%r2, %rd686;
	add.s32 	%r3, %r2, %r1;
	sad.s32 	%r4, %r1, %r2, %r3;
	shr.u32 	%r5, %r4, 1;
	cvt.u64.u32 	%rd687, %r5;
	mul.wide.u32 	%rd688, %r5, 8;
	add.s64 	%rd689, %rd4, %rd688;
	ld.local.u64 	%rd690, [%rd689+8];
	setp.ne.s64 	%p1, %rd690, 0;
	selp.u64 	%rd691, 1, 0, %p1;
	add.s64 	%rd692, %rd687, %rd691;
	st.local.u64 	[%rd4], %rd692;
	ret;

}
.func  (.param .b32 func_retval0) _Z6bn_cmpP2bnS0_(
	.param .b64 _Z6bn_cmpP2bnS0__param_0
)
{
	.reg .pred 	%p<237>;
	.reg .b32 	%r<159>;
	.reg .b64 	%rd<83>;

	ld.param.u64 	%rd1, [_Z6bn_cmpP2bnS0__param_0];
	cvta.to.local.u64 	%rd2, %rd1;
	ld.local.u64 	%rd3, [%rd2+320];
	ld.const.u64 	%rd4, [N+320];
	setp.lt.u64 	%p1, %rd3, %rd4;
	setp.gt.u64 	%p2, %rd3, %rd4;
	selp.b32 	%r1, 1, 0, %p2;
	selp.b32 	%r2, -1, %r1, %p1;
	setp.eq.s64 	%p3, %rd3, %rd4;
	ld.local.u64 	%rd5, [%rd2+312];
	ld.const.u64 	%rd6, [N+312];
	setp.gt.u64 	%p4, %rd5, %rd6;
	and.pred  	%p5, %p3, %p4;
	selp.u32 	%r3, 1, 0, %p5;
	add.s32 	%r4, %r2, %r3;
	setp.eq.s32 	%p6, %r4, 0;
	setp.lt.u64 	%p7, %rd5, %rd6;
	and.pred  	%p8, %p7, %p6;
	selp.s32 	%r5, -1, 0, %p8;
	add.s32 	%r6, %r4, %r5;
	setp.eq.s32 	%p9, %r6, 0;
	ld.local.u64 	%rd7, [%rd2+304];
	ld.const.u64 	%rd8, [N+304];
	setp.gt.u64 	%p10, %rd7, %rd8;
	and.pred  	%p11, %p9, %p10;
	selp.u32 	%r7, 1, 0, %p11;
	add.s32 	%r8, %r6, %r7;
	setp.eq.s32 	%p12, %r8, 0;
	setp.lt.u64 	%p13, %rd7, %rd8;
	and.pred  	%p14, %p13, %p12;
	selp.s32 	%r9, -1, 0, %p14;
	add.s32 	%r10, %r8, %r9;
	setp.eq.s32 	%p15, %r10, 0;
	ld.local.u64 	%rd9, [%rd2+296];
	ld.const.u64 	%rd10, [N+296];
	setp.gt.u64 	%p16, %rd9, %rd10;
	and.pred  	%p17, %p15, %p16;
	selp.u32 	%r11, 1, 0, %p17;
	add.s32 	%r12, %r10, %r11;
	setp.eq.s32 	%p18, %r12, 0;
	setp.lt.u64 	%p19, %rd9, %rd10;
	and.pred  	%p20, %p19, %p18;
	selp.s32 	%r13, -1, 0, %p20;
	add.s32 	%r14, %r12, %r13;
	setp.eq.s32 	%p21, %r14, 0;
	ld.local.u64 	%rd11, [%rd2+288];
	ld.const.u64 	%rd12, [N+288];
	setp.gt.u64 	%p22, %rd11, %rd12;
	and.pred  	%p23, %p21, %p22;
	selp.u32 	%r15, 1, 0, %p23;
	add.s32 	%r16, %r14, %r15;
	setp.eq.s32 	%p24, %r16, 0;
	setp.lt.u64 	%p25, %rd11, %rd12;
	and.pred  	%p26, %p25, %p24;
	selp.s32 	%r17, -1, 0, %p26;
	add.s32 	%r18, %r16, %r17;
	setp.eq.s32 	%p27, %r18, 0;
	ld.local.u64 	%rd13, [%rd2+280];
	ld.const.u64 	%rd14, [N+280];
	setp.gt.u64 	%p28, %rd13, %rd14;
	and.pred  	%p29, %p27, %p28;
	selp.u32 	%r19, 1, 0, %p29;
	add.s32 	%r20, %r18, %r19;
	setp.eq.s32 	%p30, %r20, 0;
	setp.lt.u64 	%p31, %rd13, %rd14;
	and.pred  	%p32, %p31, %p30;
	selp.s32 	%r21, -1, 0, %p32;
	add.s32 	%r22, %r20, %r21;
	setp.eq.s32 	%p33, %r22, 0;
	ld.local.u64 	%rd15, [%rd2+272];
	ld.const.u64 	%rd16, [N+272];
	setp.gt.u64 	%p34, %rd15, %rd16;
	and.pred  	%p35, %p33, %p34;
	selp.u32 	%r23, 1, 0, %p35;
	add.s32 	%r24, %r22, %r23;
	setp.eq.s32 	%p36, %r24, 0;
	setp.lt.u64 	%p37, %rd15, %rd16;
	and.pred  	%p38, %p37, %p36;
	selp.s32 	%r25, -1, 0, %p38;
	add.s32 	%r26, %r24, %r25;
	setp.eq.s32 	%p39, %r26, 0;
	ld.local.u64 	%rd17, [%rd2+264];
	ld.const.u64 	%rd18, [N+264];
	setp.gt.u64 	%p40, %rd17, %rd18;
	and.pred  	%p41, %p39, %p40;
	selp.u32 	%r27, 1, 0, %p41;
	add.s32 	%r28, %r26, %r27;
	setp.eq.s32 	%p42, %r28, 0;
	setp.lt.u64 	%p43, %rd17, %rd18;
	and.pred  	%p44, %p43, %p42;
	selp.s32 	%r29, -1, 0, %p44;
	add.s32 	%r30, %r28, %r29;
	setp.eq.s32 	%p45, %r30, 0;
	ld.local.u64 	%rd19, [%rd2+256];
	ld.const.u64 	%rd20, [N+256];
	setp.gt.u64 	%p46, %rd19, %rd20;
	and.pred  	%p47, %p45, %p46;
	selp.u32 	%r31, 1, 0, %p47;
	add.s32 	%r32, %r30, %r31;
	setp.eq.s32 	%p48, %r32, 0;
	setp.lt.u64 	%p49, %rd19, %rd20;
	and.pred  	%p50, %p49, %p48;
	selp.s32 	%r33, -1, 0, %p50;
	add.s32 	%r34, %r32, %r33;
	setp.eq.s32 	%p51, %r34, 0;
	ld.local.u64 	%rd21, [%rd2+248];
	ld.const.u64 	%rd22, [N+248];
	setp.gt.u64 	%p52, %rd21, %rd22;
	and.pred  	%p53, %p51, %p52;
	selp.u32 	%r35, 1, 0, %p53;
	add.s32 	%r36, %r34, %r35;
	setp.eq.s32 	%p54, %r36, 0;
	setp.lt.u64 	%p55, %rd21, %rd22;
	and.pred  	%p56, %p55, %p54;
	selp.s32 	%r37, -1, 0, %p56;
	add.s32 	%r38, %r36, %r37;
	setp.eq.s32 	%p57, %r38, 0;
	ld.local.u64 	%rd23, [%rd2+240];
	ld.const.u64 	%rd24, [N+240];
	setp.gt.u64 	%p58, %rd23, %rd24;
	and.pred  	%p59, %p57, %p58;
	selp.u32 	%r39, 1, 0, %p59;
	add.s32 	%r40, %r38, %r39;
	setp.eq.s32 	%p60, %r40, 0;
	setp.lt.u64 	%p61, %rd23, %rd24;
	and.pred  	%p62, %p61, %p60;
	selp.s32 	%r41, -1, 0, %p62;
	add.s32 	%r42, %r40, %r41;
	setp.eq.s32 	%p63, %r42, 0;
	ld.local.u64 	%rd25, [%rd2+232];
	ld.const.u64 	%rd26, [N+232];
	setp.gt.u64 	%p64, %rd25, %rd26;
	and.pred  	%p65, %p63, %p64;
	selp.u32 	%r43, 1, 0, %p65;
	add.s32 	%r44, %r42, %r43;
	setp.eq.s32 	%p66, %r44, 0;
	setp.lt.u64 	%p67, %rd25, %rd26;
	and.pred  	%p68, %p67, %p66;
	selp.s32 	%r45, -1, 0, %p68;
	add.s32 	%r46, %r44, %r45;
	setp.eq.s32 	%p69, %r46, 0;
	ld.local.u64 	%rd27, [%rd2+224];
	ld.const.u64 	%rd28, [N+224];
	setp.gt.u64 	%p70, %rd27, %rd28;
	and.pred  	%p71, %p69, %p70;
	selp.u32 	%r47, 1, 0, %p71;
	add.s32 	%r48, %r46, %r47;
	setp.eq.s32 	%p72, %r48, 0;
	setp.lt.u64 	%p73, %rd27, %rd28;
	and.pred  	%p74, %p73, %p72;
	selp.s32 	%r49, -1, 0, %p74;
	add.s32 	%r50, %r48, %r49;
	setp.eq.s32 	%p75, %r50, 0;
	ld.local.u64 	%rd29, [%rd2+216];
	ld.const.u64 	%rd30, [N+216];
	setp.gt.u64 	%p76, %rd29, %rd30;
	and.pred  	%p77, %p75, %p76;
	selp.u32 	%r51, 1, 0, %p77;
	add.s32 	%r52, %r50, %r51;
	setp.eq.s32 	%p78, %r52, 0;
	setp.lt.u64 	%p79, %rd29, %rd30;
	and.pred  	%p80, %p79, %p78;
	selp.s32 	%r53, -1, 0, %p80;
	add.s32 	%r54, %r52, %r53;
	setp.eq.s32 	%p81, %r54, 0;
	ld.local.u64 	%rd31, [%rd2+208];
	ld.const.u64 	%rd32, [N+208];
	setp.gt.u64 	%p82, %rd31, %rd32;
	and.pred  	%p83, %p81, %p82;
	selp.u32 	%r55, 1, 0, %p83;
	add.s32 	%r56, %r54, %r55;
	setp.eq.s32 	%p84, %r56, 0;
	setp.lt.u64 	%p85, %rd31, %rd32;
	and.pred  	%p86, %p85, %p84;
	selp.s32 	%r57, -1, 0, %p86;
	add.s32 	%r58, %r56, %r57;
	setp.eq.s32 	%p87, %r58, 0;
	ld.local.u64 	%rd33, [%rd2+200];
	ld.const.u64 	%rd34, [N+200];
	setp.gt.u64 	%p88, %rd33, %rd34;
	and.pred  	%p89, %p87, %p88;
	selp.u32 	%r59, 1, 0, %p89;
	add.s32 	%r60, %r58, %r59;
	setp.eq.s32 	%p90, %r60, 0;
	setp.lt.u64 	%p91, %rd33, %rd34;
	and.pred  	%p92, %p91, %p90;
	selp.s32 	%r61, -1, 0, %p92;
	add.s32 	%r62, %r60, %r61;
	setp.eq.s32 	%p93, %r62, 0;
	ld.local.u64 	%rd35, [%rd2+192];
	ld.const.u64 	%rd36, [N+192];
	setp.gt.u64 	%p94, %rd35, %rd36;
	and.pred  	%p95, %p93, %p94;
	selp.u32 	%r63, 1, 0, %p95;
	add.s32 	%r64, %r62, %r63;
	setp.eq.s32 	%p96, %r64, 0;
	setp.lt.u64 	%p97, %rd35, %rd36;
	and.pred  	%p98, %p97, %p96;
	selp.s32 	%r65, -1, 0, %p98;
	add.s32 	%r66, %r64, %r65;
	setp.eq.s32 	%p99, %r66, 0;
	ld.local.u64 	%rd37, [%rd2+184];
	ld.const.u64 	%rd38, [N+184];
	setp.gt.u64 	%p100, %rd37, %rd38;
	and.pred  	%p101, %p99, %p100;
	selp.u32 	%r67, 1, 0, %p101;
	add.s32 	%r68, %r66, %r67;
	setp.eq.s32 	%p102, %r68, 0;
	setp.lt.u64 	%p103, %rd37, %rd38;
	and.pred  	%p104, %p103, %p102;
	selp.s32 	%r69, -1, 0, %p104;
	add.s32 	%r70, %r68, %r69;
	setp.eq.s32 	%p105, %r70, 0;
	ld.local.u64 	%rd39, [%rd2+176];
	ld.const.u64 	%rd40, [N+176];
	setp.gt.u64 	%p106, %rd39, %rd40;
	and.pred  	%p107, %p105, %p106;
	selp.u32 	%r71, 1, 0, %p107;
	add.s32 	%r72, %r70, %r71;
	setp.eq.s32 	%p108, %r72, 0;
	setp.lt.u64 	%p109, %rd39, %rd40;
	and.pred  	%p110, %p109, %p108;
	selp.s32 	%r73, -1, 0, %p110;
	add.s32 	%r74, %r72, %r73;
	setp.eq.s32 	%p111, %r74, 0;
	ld.local.u64 	%rd41, [%rd2+168];
	ld.const.u64 	%rd42, [N+168];
	setp.gt.u64 	%p112, %rd41, %rd42;
	and.pred  	%p113, %p111, %p112;
	selp.u32 	%r75, 1, 0, %p113;
	add.s32 	%r76, %r74, %r75;
	setp.eq.s32 	%p114, %r76, 0;
	setp.lt.u64 	%p115, %rd41, %rd42;
	and.pred  	%p116, %p115, %p114;
	selp.s32 	%r77, -1, 0, %p116;
	add.s32 	%r78, %r76, %r77;
	setp.eq.s32 	%p117, %r78, 0;
	ld.local.u64 	%rd43, [%rd2+160];
	ld.const.u64 	%rd44, [N+160];
	setp.gt.u64 	%p118, %rd43, %rd44;
	and.pred  	%p119, %p117, %p118;
	selp.u32 	%r79, 1, 0, %p119;
	add.s32 	%r80, %r78, %r79;
	setp.eq.s32 	%p120, %r80, 0;
	setp.lt.u64 	%p121, %rd43, %rd44;
	and.pred  	%p122, %p121, %p120;
	selp.s32 	%r81, -1, 0, %p122;
	add.s32 	%r82, %r80, %r81;
	setp.eq.s32 	%p123, %r82, 0;
	ld.local.u64 	%rd45, [%rd2+152];
	ld.const.u64 	%rd46, [N+152];
	setp.gt.u64 	%p124, %rd45, %rd46;
	and.pred  	%p125, %p123, %p124;
	selp.u32 	%r83, 1, 0, %p125;
	add.s32 	%r84, %r82, %r83;
	setp.eq.s32 	%p126, %r84, 0;
	setp.lt.u64 	%p127, %rd45, %rd46;
	and.pred  	%p128, %p127, %p126;
	selp.s32 	%r85, -1, 0, %p128;
	add.s32 	%r86, %r84, %r85;
	setp.eq.s32 	%p129, %r86, 0;
	ld.local.u64 	%rd47, [%rd2+144];
	ld.const.u64 	%rd48, [N+144];
	setp.gt.u64 	%p130, %rd47, %rd48;
	and.pred  	%p131, %p129, %p130;
	selp.u32 	%r87, 1, 0, %p131;
	add.s32 	%r88, %r86, %r87;
	setp.eq.s32 	%p132, %r88, 0;
	setp.lt.u64 	%p133, %rd47, %rd48;
	and.pred  	%p134, %p133, %p132;
	selp.s32 	%r89, -1, 0, %p134;
	add.s32 	%r90, %r88, %r89;
	setp.eq.s32 	%p135, %r90, 0;
	ld.local.u64 	%rd49, [%rd2+136];
	ld.const.u64 	%rd50, [N+136];
	setp.gt.u64 	%p136, %rd49, %rd50;
	and.pred  	%p137, %p135, %p136;
	selp.u32 	%r91, 1, 0, %p137;
	add.s32 	%r92, %r90, %r91;
	setp.eq.s32 	%p138, %r92, 0;
	setp.lt.u64 	%p139, %rd49, %rd50;
	and.pred  	%p140, %p139, %p138;
	selp.s32 	%r93, -1, 0, %p140;
	add.s32 	%r94, %r92, %r93;
	setp.eq.s32 	%p141, %r94, 0;
	ld.local.u64 	%rd51, [%rd2+128];
	ld.const.u64 	%rd52, [N+128];
	setp.gt.u64 	%p142, %rd51, %rd52;
	and.pred  	%p143, %p141, %p142;
	selp.u32 	%r95, 1, 0, %p143;
	add.s32 	%r96, %r94, %r95;
	setp.eq.s32 	%p144, %r96, 0;
	setp.lt.u64 	%p145, %rd51, %rd52;
	and.pred  	%p146, %p145, %p144;
	selp.s32 	%r97, -1, 0, %p146;
	add.s32 	%r98, %r96, %r97;
	setp.eq.s32 	%p147, %r98, 0;
	ld.local.u64 	%rd53, [%rd2+120];
	ld.const.u64 	%rd54, [N+120];
	setp.gt.u64 	%p148, %rd53, %rd54;
	and.pred  	%p149, %p147, %p148;
	selp.u32 	%r99, 1, 0, %p149;
	add.s32 	%r100, %r98, %r99;
	setp.eq.s32 	%p150, %r100, 0;
	setp.lt.u64 	%p151, %rd53, %rd54;
	and.pred  	%p152, %p151, %p150;
	selp.s32 	%r101, -1, 0, %p152;
	add.s32 	%r102, %r100, %r101;
	setp.eq.s32 	%p153, %r102, 0;
	ld.local.u64 	%rd55, [%rd2+112];
	ld.const.u64 	%rd56, [N+112];
	setp.gt.u64 	%p154, %rd55, %rd56;
	and.pred  	%p155, %p153, %p154;
	selp.u32 	%r103, 1, 0, %p155;
	add.s32 	%r104, %r102, %r103;
	setp.eq.s32 	%p156, %r104, 0;
	setp.lt.u64 	%p157, %rd55, %rd56;
	and.pred  	%p158, %p157, %p156;
	selp.s32 	%r105, -1, 0, %p158;
	add.s32 	%r106, %r104, %r105;
	setp.eq.s32 	%p159, %r106, 0;
	ld.local.u64 	%rd57, [%rd2+104];
	ld.const.u64 	%rd58, [N+104];
	setp.gt.u64 	%p160, %rd57, %rd58;
	and.pred  	%p161, %p159, %p160;
	selp.u32 	%r107, 1, 0, %p161;
	add.s32 	%r108, %r106, %r107;
	setp.eq.s32 	%p162, %r108, 0;
	setp.lt.u64 	%p163, %rd57, %rd58;
	and.pred  	%p164, %p163, %p162;
	selp.s32 	%r109, -1, 0, %p164;
	add.s32 	%r110, %r108, %r109;
	setp.eq.s32 	%p165, %r110, 0;
	ld.local.u64 	%rd59, [%rd2+96];
	ld.const.u64 	%rd60, [N+96];
	setp.gt.u64 	%p166, %rd59, %rd60;
	and.pred  	%p167, %p165, %p166;
	selp.u32 	%r111, 1, 0, %p167;
	add.s32 	%r112, %r110, %r111;
	setp.eq.s32 	%p168, %r112, 0;
	setp.lt.u64 	%p169, %rd59, %rd60;
	and.pred  	%p170, %p169, %p168;
	selp.s32 	%r113, -1, 0, %p170;
	add.s32 	%r114, %r112, %r113;
	setp.eq.s32 	%p171, %r114, 0;
	ld.local.u64 	%rd61, [%rd2+88];
	ld.const.u64 	%rd62, [N+88];
	setp.gt.u64 	%p172, %rd61, %rd62;
	and.pred  	%p173, %p171, %p172;
	selp.u32 	%r115, 1, 0, %p173;
	add.s32 	%r116, %r114, %r115;
	setp.eq.s32 	%p174, %r116, 0;
	setp.lt.u64 	%p175, %rd61, %rd62;
	and.pred  	%p176, %p175, %p174;
	selp.s32 	%r117, -1, 0, %p176;
	add.s32 	%r118, %r116, %r117;
	setp.eq.s32 	%p177, %r118, 0;
	ld.local.u64 	%rd63, [%rd2+80];
	ld.const.u64 	%rd64, [N+80];
	setp.gt.u64 	%p178, %rd63, %rd64;
	and.pred  	%p179, %p177, %p178;
	selp.u32 	%r119, 1, 0, %p179;
	add.s32 	%r120, %r118, %r119;
	setp.eq.s32 	%p180, %r120, 0;
	setp.lt.u64 	%p181, %rd63, %rd64;
	and.pred  	%p182, %p181, %p180;
	selp.s32 	%r121, -1, 0, %p182;
	add.s32 	%r122, %r120, %r121;
	setp.eq.s32 	%p183, %r122, 0;
	ld.local.u64 	%rd65, [%rd2+72];
	ld.const.u64 	%rd66, [N+72];
	setp.gt.u64 	%p184, %rd65, %rd66;
	and.pred  	%p185, %p183, %p184;
	selp.u32 	%r123, 1, 0, %p185;
	add.s32 	%r124, %r122, %r123;
	setp.eq.s32 	%p186, %r124, 0;
	setp.lt.u64 	%p187, %rd65, %rd66;
	and.pred  	%p188, %p187, %p186;
	selp.s32 	%r125, -1, 0, %p188;
	add.s32 	%r126, %r124, %r125;
	setp.eq.s32 	%p189, %r126, 0;
	ld.local.u64 	%rd67, [%rd2+64];
	ld.const.u64 	%rd68, [N+64];
	setp.gt.u64 	%p190, %rd67, %rd68;
	and.pred  	%p191, %p189, %p190;
	selp.u32 	%r127, 1, 0, %p191;
	add.s32 	%r128, %r126, %r127;
	setp.eq.s32 	%p192, %r128, 0;
	setp.lt.u64 	%p193, %rd67, %rd68;
	and.pred  	%p194, %p193, %p192;
	selp.s32 	%r129, -1, 0, %p194;
	add.s32 	%r130, %r128, %r129;
	setp.eq.s32 	%p195, %r130, 0;
	ld.local.u64 	%rd69, [%rd2+56];
	ld.const.u64 	%rd70, [N+56];
	setp.gt.u64 	%p196, %rd69, %rd70;
	and.pred  	%p197, %p195, %p196;
	selp.u32 	%r131, 1, 0, %p197;
	add.s32 	%r132, %r130, %r131;
	setp.eq.s32 	%p198, %r132, 0;
	setp.lt.u64 	%p199, %rd69, %rd70;
	and.pred  	%p200, %p199, %p198;
	selp.s32 	%r133, -1, 0, %p200;
	add.s32 	%r134, %r132, %r133;
	setp.eq.s32 	%p201, %r134, 0;
	ld.local.u64 	%rd71, [%rd2+48];
	ld.const.u64 	%rd72, [N+48];
	setp.gt.u64 	%p202, %rd71, %rd72;
	and.pred  	%p203, %p201, %p202;
	selp.u32 	%r135, 1, 0, %p203;
	add.s32 	%r136, %r134, %r135;
	setp.eq.s32 	%p204, %r136, 0;
	setp.lt.u64 	%p205, %rd71, %rd72;
	and.pred  	%p206, %p205, %p204;
	selp.s32 	%r137, -1, 0, %p206;
	add.s32 	%r138, %r136, %r137;
	setp.eq.s32 	%p207, %r138, 0;
	ld.local.u64 	%rd73, [%rd2+40];
	ld.const.u64 	%rd74, [N+40];
	setp.gt.u64 	%p208, %rd73, %rd74;
	and.pred  	%p209, %p207, %p208;
	selp.u32 	%r139, 1, 0, %p209;
	add.s32 	%r140, %r138, %r139;
	setp.eq.s32 	%p210, %r140, 0;
	setp.lt.u64 	%p211, %rd73, %rd74;
	and.pred  	%p212, %p211, %p210;
	selp.s32 	%r141, -1, 0, %p212;
	add.s32 	%r142, %r140, %r141;
	setp.eq.s32 	%p213, %r142, 0;
	ld.local.u64 	%rd75, [%rd2+32];
	ld.const.u64 	%rd76, [N+32];
	setp.gt.u64 	%p214, %rd75, %rd76;
	and.pred  	%p215, %p213, %p214;
	selp.u32 	%r143, 1, 0, %p215;
	add.s32 	%r144, %r142, %r143;
	setp.eq.s32 	%p216, %r144, 0;
	setp.lt.u64 	%p217, %rd75, %rd76;
	and.pred  	%p218, %p217, %p216;
	selp.s32 	%r145, -1, 0, %p218;
	add.s32 	%r146, %r144, %r145;
	setp.eq.s32 	%p219, %r146, 0;
	ld.local.u64 	%rd77, [%rd2+24];
	ld.const.u64 	%rd78, [N+24];
	setp.gt.u64 	%p220, %rd77, %rd78;
	and.pred  	%p221, %p219, %p220;
	selp.u32 	%r147, 1, 0, %p221;
	add.s32 	%r148, %r146, %r147;
	setp.eq.s32 	%p222, %r148, 0;
	setp.lt.u64 	%p223, %rd77, %rd78;
	and.pred  	%p224, %p223, %p222;
	selp.s32 	%r149, -1, 0, %p224;
	add.s32 	%r150, %r148, %r149;
	setp.eq.s32 	%p225, %r150, 0;
	ld.local.u64 	%rd79, [%rd2+16];
	ld.const.u64 	%rd80, [N+16];
	setp.gt.u64 	%p226, %rd79, %rd80;
	and.pred  	%p227, %p225, %p226;
	selp.u32 	%r151, 1, 0, %p227;
	add.s32 	%r152, %r150, %r151;
	setp.eq.s32 	%p228, %r152, 0;
	setp.lt.u64 	%p229, %rd79, %rd80;
	and.pred  	%p230, %p229, %p228;
	selp.s32 	%r153, -1, 0, %p230;
	add.s32 	%r154, %r152, %r153;
	setp.eq.s32 	%p231, %r154, 0;
	ld.local.u64 	%rd81, [%rd2+8];
	ld.const.u64 	%rd82, [N+8];
	setp.gt.u64 	%p232, %rd81, %rd82;
	and.pred  	%p233, %p231, %p232;
	selp.u32 	%r155, 1, 0, %p233;
	add.s32 	%r156, %r154, %r155;
	setp.eq.s32 	%p234, %r156, 0;
	setp.lt.u64 	%p235, %rd81, %rd82;
	and.pred  	%p236, %p235, %p234;
	selp.s32 	%r157, -1, 0, %p236;
	add.s32 	%r158, %r156, %r157;
	st.param.b32 	[func_retval0], %r158;
	ret;

}
.func _Z6bn_modP2bnS0_(
	.param .b64 _Z6bn_modP2bnS0__param_0
)
{
	.reg .pred 	%p<2>;
	.reg .b32 	%r<3>;
	.reg .b64 	%rd<7>;

	ld.param.u64 	%rd1, [_Z6bn_modP2bnS0__param_0];
	{ // callseq 0, 0
	.param .b64 param0;
	st.param.b64 	[param0], %rd1;
	.param .b32 retval0;
	call.uni (retval0), 
	_Z6bn_cmpP2bnS0_, 
	(
	param0
	);
	ld.param.b32 	%r1, [retval0];
	} // callseq 0
	setp.gt.s32 	%p1, %r1, 0;
	mov.u64 	%rd2, ZERO;
	cvta.const.u64 	%rd3, %rd2;
	mov.u64 	%rd4, N;
	cvta.const.u64 	%rd5, %rd4;
	selp.b64 	%rd6, %rd5, %rd3, %p1;
	{ // callseq 1, 0
	.param .b64 param0;
	st.param.b64 	[param0], %rd1;
	.param .b64 param1;
	st.param.b64 	[param1], %rd6;
	.param .b64 param2;
	st.param.b64 	[param2], %rd1;
	call.uni 
	_Z6bn_subP2bnS0_S0_, 
	(
	param0, 
	param1, 
	param2
	);
	} // callseq 1
	ret;

}
.func  (.param .b64 func_retval0) _Z6bn_llrm(
	.param .b64 _Z6bn_llrm_param_0
)
{
	.reg .pred 	%p<63>;
	.reg .b64 	%rd<741>;

	ld.param.u64 	%rd362, [_Z6bn_llrm_param_0];
	add.s64 	%rd363, %rd362, 1;
	shr.u64 	%rd364, %rd363, 1;
	shl.b64 	%rd365, %rd363, 62;
	shr.s64 	%rd366, %rd365, 63;
	and.b64  	%rd367, %rd363, 2;
	setp.eq.s64 	%p1, %rd367, 0;
	selp.b64 	%rd368, 2305843009213693952, 6917529027641081856, %p1;
	and.b64  	%rd369, %rd366, %rd362;
	add.s64 	%rd370, %rd364, %rd369;
	shr.u64 	%rd371, %rd370, 1;
	shl.b64 	%rd372, %rd370, 62;
	shr.s64 	%rd373, %rd372, 63;
	and.b64  	%rd374, %rd372, -9223372036854775808;
	or.b64  	%rd1, %rd368, %rd374;
	and.b64  	%rd375, %rd373, %rd362;
	add.s64 	%rd376, %rd371, %rd375;
	shr.u64 	%rd622, %rd376, 1;
	and.b64  	%rd377, %rd376, 2;
	setp.eq.s64 	%p2, %rd377, 0;
	@%p2 bra 	$L__BB4_2;
	shr.u64 	%rd378, %rd1, 1;
	or.b64  	%rd621, %rd378, -9223372036854775808;
	add.s64 	%rd622, %rd622, %rd362;
	bra.uni 	$L__BB4_3;
$L__BB4_2:
	shr.u64 	%rd621, %rd1, 1;
$L__BB4_3:
	shr.u64 	%rd624, %rd622, 1;
	and.b64  	%rd379, %rd621, 1;
	and.b64  	%rd380, %rd622, 2;
	or.b64  	%rd381, %rd379, %rd380;
	setp.eq.s64 	%p3, %rd381, 0;
	@%p3 bra 	$L__BB4_5;
	shr.u64 	%rd382, %rd621, 1;
	or.b64  	%rd623, %rd382, -9223372036854775808;
	add.s64 	%rd624, %rd624, %rd362;
	bra.uni 	$L__BB4_6;
$L__BB4_5:
	shr.u64 	%rd623, %rd621, 1;
$L__BB4_6:
	shr.u64 	%rd626, %rd624, 1;
	and.b64  	%rd383, %rd623, 1;
	and.b64  	%rd384, %rd624, 2;
	or.b64  	%rd385, %rd383, %rd384;
	setp.eq.s64 	%p4, %rd385, 0;
	@%p4 bra 	$L__BB4_8;
	shr.u64 	%rd386, %rd623, 1;
	or.b64  	%rd625, %rd386, -9223372036854775808;
	add.s64 	%rd626, %rd626, %rd362;
	bra.uni 	$L__BB4_9;
$L__BB4_8:
	shr.u64 	%rd625, %rd623, 1;
$L__BB4_9:
	shr.u64 	%rd628, %rd626, 1;
	and.b64  	%rd387, %rd625, 1;
	and.b64  	%rd388, %rd626, 2;
	or.b64  	%rd389, %rd387, %rd388;
	setp.eq.s64 	%p5, %rd389, 0;
	@%p5 bra 	$L__BB4_11;
	shr.u64 	%rd390, %rd625, 1;
	or.b64  	%rd627, %rd390, -9223372036854775808;
	add.s64 	%rd628, %rd628, %rd362;
	bra.uni 	$L__BB4_12;
$L__BB4_11:
	shr.u64 	%rd627, %rd625, 1;
$L__BB4_12:
	shr.u64 	%rd630, %rd628, 1;
	and.b64  	%rd391, %rd627, 1;
	and.b64  	%rd392, %rd628, 2;
	or.b64  	%rd393, %rd391, %rd392;
	setp.eq.s64 	%p6, %rd393, 0;
	@%p6 bra 	$L__BB4_14;
	shr.u64 	%rd394, %rd627, 1;
	or.b64  	%rd629, %rd394, -9223372036854775808;
	add.s64 	%rd630, %rd630, %rd362;
	bra.uni 	$L__BB4_15;
$L__BB4_14:
	shr.u64 	%rd629, %rd627, 1;
$L__BB4_15:
	shr.u64 	%rd632, %rd630, 1;
	and.b64  	%rd395, %rd629, 1;
	and.b64  	%rd396, %rd630, 2;
	or.b64  	%rd397, %rd395, %rd396;
	setp.eq.s64 	%p7, %rd397, 0;
	@%p7 bra 	$L__BB4_17;
	shr.u64 	%rd398, %rd629, 1;
	or.b64  	%rd631, %rd398, -9223372036854775808;
	add.s64 	%rd632, %rd632, %rd362;
	bra.uni 	$L__BB4_18;
$L__BB4_17:
	shr.u64 	%rd631, %rd629, 1;
$L__BB4_18:
	shr.u64 	%rd634, %rd632, 1;
	and.b64  	%rd399, %rd631, 1;
	and.b64  	%rd400, %rd632, 2;
	or.b64  	%rd401, %rd399, %rd400;
	setp.eq.s64 	%p8, %rd401, 0;
	@%p8 bra 	$L__BB4_20;
	shr.u64 	%rd402, %rd631, 1;
	or.b64  	%rd633, %rd402, -9223372036854775808;
	add.s64 	%rd634, %rd634, %rd362;
	bra.uni 	$L__BB4_21;
$L__BB4_20:
	shr.u64 	%rd633, %rd631, 1;
$L__BB4_21:
	shr.u64 	%rd636, %rd634, 1;
	and.b64  	%rd403, %rd633, 1;
	and.b64  	%rd404, %rd634, 2;
	or.b64  	%rd405, %rd403, %rd404;
	setp.eq.s64 	%p9, %rd405, 0;
	@%p9 bra 	$L__BB4_23;
	shr.u64 	%rd406, %rd633, 1;
	or.b64  	%rd635, %rd406, -9223372036854775808;
	add.s64 	%rd636, %rd636, %rd362;
	bra.uni 	$L__BB4_24;
$L__BB4_23:
	shr.u64 	%rd635, %rd633, 1;
$L__BB4_24:
	shr.u64 	%rd638, %rd636, 1;
	and.b64  	%rd407, %rd635, 1;
	and.b64  	%rd408, %rd636, 2;
	or.b64  	%rd409, %rd407, %rd408;
	setp.eq.s64 	%p10, %rd409, 0;
	@%p10 bra 	$L__BB4_26;
	shr.u64 	%rd410, %rd635, 1;
	or.b64  	%rd637, %rd410, -9223372036854775808;
	add.s64 	%rd638, %rd638, %rd362;
	bra.uni 	$L__BB4_27;
$L__BB4_26:
	shr.u64 	%rd637, %rd635, 1;
$L__BB4_27:
	shr.u64 	%rd640, %rd638, 1;
	and.b64  	%rd411, %rd637, 1;
	and.b64  	%rd412, %rd638, 2;
	or.b64  	%rd413, %rd411, %rd412;
	setp.eq.s64 	%p11, %rd413, 0;
	@%p11 bra 	$L__BB4_29;
	shr.u64 	%rd414, %rd637, 1;
	or.b64  	%rd639, %rd414, -9223372036854775808;
	add.s64 	%rd640, %rd640, %rd362;
	bra.uni 	$L__BB4_30;
$L__BB4_29:
	shr.u64 	%rd639, %rd637, 1;
$L__BB4_30:
	shr.u64 	%rd642, %rd640, 1;
	and.b64  	%rd415, %rd639, 1;
	and.b64  	%rd416, %rd640, 2;
	or.b64  	%rd417, %rd415, %rd416;
	setp.eq.s64 	%p12, %rd417, 0;
	@%p12 bra 	$L__BB4_32;
	shr.u64 	%rd418, %rd639, 1;
	or.b64  	%rd641, %rd418, -9223372036854775808;
	add.s64 	%rd642, %rd642, %rd362;
	bra.uni 	$L__BB4_33;
$L__BB4_32:
	shr.u64 	%rd641, %rd639, 1;
$L__BB4_33:
	shr.u64 	%rd644, %rd642, 1;
	and.b64  	%rd419, %rd641, 1;
	and.b64  	%rd420, %rd642, 2;
	or.b64  	%rd421, %rd419, %rd420;
	setp.eq.s64 	%p13, %rd421, 0;
	@%p13 bra 	$L__BB4_35;
	shr.u64 	%rd422, %rd641, 1;
	or.b64  	%rd643, %rd422, -9223372036854775808;
	add.s64 	%rd644, %rd644, %rd362;
	bra.uni 	$L__BB4_36;
$L__BB4_35:
	shr.u64 	%rd643, %rd641, 1;
$L__BB4_36:
	shr.u64 	%rd646, %rd644, 1;
	and.b64  	%rd423, %rd643, 1;
	and.b64  	%rd424, %rd644, 2;
	or.b64  	%rd425, %rd423, %rd424;
	setp.eq.s64 	%p14, %rd425, 0;
	@%p14 bra 	$L__BB4_38;
	shr.u64 	%rd426, %rd643, 1;
	or.b64  	%rd645, %rd426, -9223372036854775808;
	add.s64 	%rd646, %rd646, %rd362;
	bra.uni 	$L__BB4_39;
$L__BB4_38:
	shr.u64 	%rd645, %rd643, 1;
$L__BB4_39:
	shr.u64 	%rd648, %rd646, 1;
	and.b64  	%rd427, %rd645, 1;
	and.b64  	%rd428, %rd646, 2;
	or.b64  	%rd429, %rd427, %rd428;
	setp.eq.s64 	%p15, %rd429, 0;
	@%p15 bra 	$L__BB4_41;
	shr.u64 	%rd430, %rd645, 1;
	or.b64  	%rd647, %rd430, -9223372036854775808;
	add.s64 	%rd648, %rd648, %rd362;
	bra.uni 	$L__BB4_42;
$L__BB4_41:
	shr.u64 	%rd647, %rd645, 1;
$L__BB4_42:
	shr.u64 	%rd650, %rd648, 1;
	and.b64  	%rd431, %rd647, 1;
	and.b64  	%rd432, %rd648, 2;
	or.b64  	%rd433, %rd431, %rd432;
	setp.eq.s64 	%p16, %rd433, 0;
	@%p16 bra 	$L__BB4_44;
	shr.u64 	%rd434, %rd647, 1;
	or.b64  	%rd649, %rd434, -9223372036854775808;
	add.s64 	%rd650, %rd650, %rd362;
	bra.uni 	$L__BB4_45;
$L__BB4_44:
	shr.u64 	%rd649, %rd647, 1;
$L__BB4_45:
	shr.u64 	%rd652, %rd650, 1;
	and.b64  	%rd435, %rd649, 1;
	and.b64  	%rd436, %rd650, 2;
	or.b64  	%rd437, %rd435, %rd436;
	setp.eq.s64 	%p17, %rd437, 0;
	@%p17 bra 	$L__BB4_47;
	shr.u64 	%rd438, %rd649, 1;
	or.b64  	%rd651, %rd438, -9223372036854775808;
	add.s64 	%rd652, %rd652, %rd362;
	bra.uni 	$L__BB4_48;
$L__BB4_47:
	shr.u64 	%rd651, %rd649, 1;
$L__BB4_48:
	shr.u64 	%rd654, %rd652, 1;
	and.b64  	%rd439, %rd651, 1;
	and.b64  	%rd440, %rd652, 2;
	or.b64  	%rd441, %rd439, %rd440;
	setp.eq.s64 	%p18, %rd441, 0;
	@%p18 bra 	$L__BB4_50;
	shr.u64 	%rd442, %rd651, 1;
	or.b64  	%rd653, %rd442, -9223372036854775808;
	add.s64 	%rd654, %rd654, %rd362;
	bra.uni 	$L__BB4_51;
$L__BB4_50:
	shr.u64 	%rd653, %rd651, 1;
$L__BB4_51:
	shr.u64 	%rd656, %rd654, 1;
	and.b64  	%rd443, %rd653, 1;
	and.b64  	%rd444, %rd654, 2;
	or.b64  	%rd445, %rd443, %rd444;
	setp.eq.s64 	%p19, %rd445, 0;
	@%p19 bra 	$L__BB4_53;
	shr.u64 	%rd446, %rd653, 1;
	or.b64  	%rd655, %rd446, -9223372036854775808;
	add.s64 	%rd656, %rd656, %rd362;
	bra.uni 	$L__BB4_54;
$L__BB4_53:
	shr.u64 	%rd655, %rd653, 1;
$L__BB4_54:
	shr.u64 	%rd658, %rd656, 1;
	and.b64  	%rd447, %rd655, 1;
	and.b64  	%rd448, %rd656, 2;
	or.b64  	%rd449, %rd447, %rd448;
	setp.eq.s64 	%p20, %rd449, 0;
	@%p20 bra 	$L__BB4_56;
	shr.u64 	%rd450, %rd655, 1;
	or.b64  	%rd657, %rd450, -9223372036854775808;
	add.s64 	%rd658, %rd658, %rd362;
	bra.uni 	$L__BB4_57;
$L__BB4_56:
	shr.u64 	%rd657, %rd655, 1;
$L__BB4_57:
	shr.u64 	%rd660, %rd658, 1;
	and.b64  	%rd451, %rd657, 1;
	and.b64  	%rd452, %rd658, 2;
	or.b64  	%rd453, %rd451, %rd452;
	setp.eq.s64 	%p21, %rd453, 0;
	@%p21 bra 	$L__BB4_59;
	shr.u64 	%rd454, %rd657, 1;
	or.b64  	%rd659, %rd454, -9223372036854775808;
	add.s64 	%rd660, %rd660, %rd362;
	bra.uni 	$L__BB4_60;
$L__BB4_59:
	shr.u64 	%rd659, %rd657, 1;
$L__BB4_60:
	shr.u64 	%rd662, %rd660, 1;
	and.b64  	%rd455, %rd659, 1;
	and.b64  	%rd456, %rd660, 2;
	or.b64  	%rd457, %rd455, %rd456;
	setp.eq.s64 	%p22, %rd457, 0;
	@%p22 bra 	$L__BB4_62;
	shr.u64 	%rd458, %rd659, 1;
	or.b64  	%rd661, %rd458, -9223372036854775808;
	add.s64 	%rd662, %rd662, %rd362;
	bra.uni 	$L__BB4_63;
$L__BB4_62:
	shr.u64 	%rd661, %rd659, 1;
$L__BB4_63:
	shr.u64 	%rd664, %rd662, 1;
	and.b64  	%rd459, %rd661, 1;
	and.b64  	%rd460, %rd662, 2;
	or.b64  	%rd461, %rd459, %rd460;
	setp.eq.s64 	%p23, %rd461, 0;
	@%p23 bra 	$L__BB4_65;
	shr.u64 	%rd462, %rd661, 1;
	or.b64  	%rd663, %rd462, -9223372036854775808;
	add.s64 	%rd664, %rd664, %rd362;
	bra.uni 	$L__BB4_66;
$L__BB4_65:
	shr.u64 	%rd663, %rd661, 1;
$L__BB4_66:
	shr.u64 	%rd666, %rd664, 1;
	and.b64  	%rd463, %rd663, 1;
	and.b64  	%rd464, %rd664, 2;
	or.b64  	%rd465, %rd463, %rd464;
	setp.eq.s64 	%p24, %rd465, 0;
	@%p24 bra 	$L__BB4_68;
	shr.u64 	%rd466, %rd663, 1;
	or.b64  	%rd665, %rd466, -9223372036854775808;
	add.s64 	%rd666, %rd666, %rd362;
	bra.uni 	$L__BB4_69;
$L__BB4_68:
	shr.u64 	%rd665, %rd663, 1;
$L__BB4_69:
	shr.u64 	%rd668, %rd666, 1;
	and.b64  	%rd467, %rd665, 1;
	and.b64  	%rd468, %rd666, 2;
	or.b64  	%rd469, %rd467, %rd468;
	setp.eq.s64 	%p25, %rd469, 0;
	@%p25 bra 	$L__BB4_71;
	shr.u64 	%rd470, %rd665, 1;
	or.b64  	%rd667, %rd470, -9223372036854775808;
	add.s64 	%rd668, %rd668, %rd362;
	bra.uni 	$L__BB4_72;
$L__BB4_71:
	shr.u64 	%rd667, %rd665, 1;
$L__BB4_72:
	shr.u64 	%rd670, %rd668, 1;
	and.b64  	%rd471, %rd667, 1;
	and.b64  	%rd472, %rd668, 2;
	or.b64  	%rd473, %rd471, %rd472;
	setp.eq.s64 	%p26, %rd473, 0;
	@%p26 bra 	$L__BB4_74;
	shr.u64 	%rd474, %rd667, 1;
	or.b64  	%rd669, %rd474, -9223372036854775808;
	add.s64 	%rd670, %rd670, %rd362;
	bra.uni 	$L__BB4_75;
$L__BB4_74:
	shr.u64 	%rd669, %rd667, 1;
$L__BB4_75:
	shr.u64 	%rd672, %rd670, 1;
	and.b64  	%rd475, %rd669, 1;
	and.b64  	%rd476, %rd670, 2;
	or.b64  	%rd477, %rd475, %rd476;
	setp.eq.s64 	%p27, %rd477, 0;
	@%p27 bra 	$L__BB4_77;
	shr.u64 	%rd478, %rd669, 1;
	or.b64  	%rd671, %rd478, -9223372036854775808;
	add.s64 	%rd672, %rd672, %rd362;
	bra.uni 	$L__BB4_78;
$L__BB4_77:
	shr.u64 	%rd671, %rd669, 1;
$L__BB4_78:
	shr.u64 	%rd674, %rd672, 1;
	and.b64  	%rd479, %rd671, 1;
	and.b64  	%rd480, %rd672, 2;
	or.b64  	%rd481, %rd479, %rd480;
	setp.eq.s64 	%p28, %rd481, 0;
	@%p28 bra 	$L__BB4_80;
	shr.u64 	%rd482, %rd671, 1;
	or.b64  	%rd673, %rd482, -9223372036854775808;
	add.s64 	%rd674, %rd674, %rd362;
	bra.uni 	$L__BB4_81;
$L__BB4_80:
	shr.u64 	%rd673, %rd671, 1;
$L__BB4_81:
	shr.u64 	%rd676, %rd674, 1;
	and.b64  	%rd483, %rd673, 1;
	and.b64  	%rd484, %rd674, 2;
	or.b64  	%rd485, %rd483, %rd484;
	setp.eq.s64 	%p29, %rd485, 0;
	@%p29 bra 	$L__BB4_83;
	shr.u64 	%rd486, %rd673, 1;
	or.b64  	%rd675, %rd486, -9223372036854775808;
	add.s64 	%rd676, %rd676, %rd362;
	bra.uni 	$L__BB4_84;
$L__BB4_83:
	shr.u64 	%rd675, %rd673, 1;
$L__BB4_84:
	shr.u64 	%rd678, %rd676, 1;
	and.b64  	%rd487, %rd675, 1;
	and.b64  	%rd488, %rd676, 2;
	or.b64  	%rd489, %rd487, %rd488;
	setp.eq.s64 	%p30, %rd489, 0;
	@%p30 bra 	$L__BB4_86;
	shr.u64 	%rd490, %rd675, 1;
	or.b64  	%rd677, %rd490, -9223372036854775808;
	add.s64 	%rd678, %rd678, %rd362;
	bra.uni 	$L__BB4_87;
$L__BB4_86:
	shr.u64 	%rd677, %rd675, 1;
$L__BB4_87:
	shr.u64 	%rd680, %rd678, 1;
	and.b64  	%rd491, %rd677, 1;
	and.b64  	%rd492, %rd678, 2;
	or.b64  	%rd493, %rd491, %rd492;
	setp.eq.s64 	%p31, %rd493, 0;
	@%p31 bra 	$L__BB4_89;
	shr.u64 	%rd494, %rd677, 1;
	or.b64  	%rd679, %rd494, -9223372036854775808;
	add.s64 	%rd680, %rd680, %rd362;
	bra.uni 	$L__BB4_90;
$L__BB4_89:
	shr.u64 	%rd679, %rd677, 1;
$L__BB4_90:
	shr.u64 	%rd682, %rd680, 1;
	and.b64  	%rd495, %rd679, 1;
	and.b64  	%rd496, %rd680, 2;
	or.b64  	%rd497, %rd495, %rd496;
	setp.eq.s64 	%p32, %rd497, 0;
	@%p32 bra 	$L__BB4_92;
	shr.u64 	%rd498, %rd679, 1;
	or.b64  	%rd681, %rd498, -9223372036854775808;
	add.s64 	%rd682, %rd682, %rd362;
	bra.uni 	$L__BB4_93;
$L__BB4_92:
	shr.u64 	%rd681, %rd679, 1;
$L__BB4_93:
	shr.u64 	%rd684, %rd682, 1;
	and.b64  	%rd499, %rd681, 1;
	and.b64  	%rd500, %rd682, 2;
	or.b64  	%rd501, %rd499, %rd500;
	setp.eq.s64 	%p33, %rd501, 0;
	@%p33 bra 	$L__BB4_95;
	shr.u64 	%rd502, %rd681, 1;
	or.b64  	%rd683, %rd502, -9223372036854775808;
	add.s64 	%rd684, %rd684, %rd362;
	bra.uni 	$L__BB4_96;
$L__BB4_95:
	shr.u64 	%rd683, %rd681, 1;
$L__BB4_96:
	shr.u64 	%rd686, %rd684, 1;
	and.b64  	%rd503, %rd683, 1;
	and.b64  	%rd504, %rd684, 2;
	or.b64  	%rd505, %rd503, %rd504;
	setp.eq.s64 	%p34, %rd505, 0;
	@%p34 bra 	$L__BB4_98;
	shr.u64 	%rd506, %rd683, 1;
	or.b64  	%rd685, %rd506, -9223372036854775808;
	add.s64 	%rd686, %rd686, %rd362;
	bra.uni 	$L__BB4_99;
$L__BB4_98:
	shr.u64 	%rd685, %rd683, 1;
$L__BB4_99:
	shr.u64 	%rd688, %rd686, 1;
	and.b64  	%rd507, %rd685, 1;
	and.b64  	%rd508, %rd686, 2;
	or.b64  	%rd509, %rd507, %rd508;
	setp.eq.s64 	%p35, %rd509, 0;
	@%p35 bra 	$L__BB4_101;
	shr.u64 	%rd510, %rd685, 1;
	or.b64  	%rd687, %rd510, -9223372036854775808;
	add.s64 	%rd688, %rd688, %rd362;
	bra.uni 	$L__BB4_102;
$L__BB4_101:
	shr.u64 	%rd687, %rd685, 1;
$L__BB4_102:
	shr.u64 	%rd690, %rd688, 1;
	and.b64  	%rd511, %rd687, 1;
	and.b64  	%rd512, %rd688, 2;
	or.b64  	%rd513, %rd511, %rd512;
	setp.eq.s64 	%p36, %rd513, 0;
	@%p36 bra 	$L__BB4_104;
	shr.u64 	%rd514, %rd687, 1;
	or.b64  	%rd689, %rd514, -9223372036854775808;
	add.s64 	%rd690, %rd690, %rd362;
	bra.uni 	$L__BB4_105;
$L__BB4_104:
	shr.u64 	%rd689, %rd687, 1;
$L__BB4_105:
	shr.u64 	%rd692, %rd690, 1;
	and.b64  	%rd515, %rd689, 1;
	and.b64  	%rd516, %rd690, 2;
	or.b64  	%rd517, %rd515, %rd516;
	setp.eq.s64 	%p37, %rd517, 0;
	@%p37 bra 	$L__BB4_107;
	shr.u64 	%rd518, %rd689, 1;
	or.b64  	%rd691, %rd518, -9223372036854775808;
	add.s64 	%rd692, %rd692, %rd362;
	bra.uni 	$L__BB4_108;
$L__BB4_107:
	shr.u64 	%rd691, %rd689, 1;
$L__BB4_108:
	shr.u64 	%rd694, %rd692, 1;
	and.b64  	%rd519, %rd691, 1;
	and.b64  	%rd520, %rd692, 2;
	or.b64  	%rd521, %rd519, %rd520;
	setp.eq.s64 	%p38, %rd521, 0;
	@%p38 bra 	$L__BB4_110;
	shr.u64 	%rd522, %rd691, 1;
	or.b64  	%rd693, %rd522, -9223372036854775808;
	add.s64 	%rd694, %rd694, %rd362;
	bra.uni 	$L__BB4_111;
$L__BB4_110:
	shr.u64 	%rd693, %rd691, 1;
$L__BB4_111:
	shr.u64 	%rd696, %rd694, 1;
	and.b64  	%rd523, %rd693, 1;
	and.b64  	%rd524, %rd694, 2;
	or.b64  	%rd525, %rd523, %rd524;
	setp.eq.s64 	%p39, %rd525, 0;
	@%p39 bra 	$L__BB4_113;
	shr.u64 	%rd526, %rd693, 1;
	or.b64  	%rd695, %rd526, -9223372036854775808;
	add.s64 	%rd696, %rd696, %rd362;
	bra.uni 	$L__BB4_114;
$L__BB4_113:
	shr.u64 	%rd695, %rd693, 1;
$L__BB4_114:
	shr.u64 	%rd698, %rd696, 1;
	and.b64  	%rd527, %rd695, 1;
	and.b64  	%rd528, %rd696, 2;
	or.b64  	%rd529, %rd527, %rd528;
	setp.eq.s64 	%p40, %rd529, 0;
	@%p40 bra 	$L__BB4_116;
	shr.u64 	%rd530, %rd695, 1;
	or.b64  	%rd697, %rd530, -9223372036854775808;
	add.s64 	%rd698, %rd698, %rd362;
	bra.uni 	$L__BB4_117;
$L__BB4_116:
	shr.u64 	%rd697, %rd695, 1;
$L__BB4_117:
	shr.u64 	%rd700, %rd698, 1;
	and.b64  	%rd531, %rd697, 1;
	and.b64  	%rd532, %rd698, 2;
	or.b64  	%rd533, %rd531, %rd532;
	setp.eq.s64 	%p41, %rd533, 0;
	@%p41 bra 	$L__BB4_119;
	shr.u64 	%rd534, %rd697, 1;
	or.b64  	%rd699, %rd534, -9223372036854775808;
	add.s64 	%rd700, %rd700, %rd362;
	bra.uni 	$L__BB4_120;
$L__BB4_119:
	shr.u64 	%rd699, %rd697, 1;
$L__BB4_120:
	shr.u64 	%rd702, %rd700, 1;
	and.b64  	%rd535, %rd699, 1;
	and.b64  	%rd536, %rd700, 2;
	or.b64  	%rd537, %rd535, %rd536;
	setp.eq.s64 	%p42, %rd537, 0;
	@%p42 bra 	$L__BB4_122;
	shr.u64 	%rd538, %rd699, 1;
	or.b64  	%rd701, %rd538, -9223372036854775808;
	add.s64 	%rd702, %rd702, %rd362;
	bra.uni 	$L__BB4_123;
$L__BB4_122:
	shr.u64 	%rd701, %rd699, 1;
$L__BB4_123:
	shr.u64 	%rd704, %rd702, 1;
	and.b64  	%rd539, %rd701, 1;
	and.b64  	%rd540, %rd702, 2;
	or.b64  	%rd541, %rd539, %rd540;
	setp.eq.s64 	%p43, %rd541, 0;
	@%p43 bra 	$L__BB4_125;
	shr.u64 	%rd542, %rd701, 1;
	or.b64  	%rd703, %rd542, -9223372036854775808;
	add.s64 	%rd704, %rd704, %rd362;
	bra.uni 	$L__BB4_126;
$L__BB4_125:
	shr.u64 	%rd703, %rd701, 1;
$L__BB4_126:
	shr.u64 	%rd706, %rd704, 1;
	and.b64  	%rd543, %rd703, 1;
	and.b64  	%rd544, %rd704, 2;
	or.b64  	%rd545, %rd543, %rd544;
	setp.eq.s64 	%p44, %rd545, 0;
	@%p44 bra 	$L__BB4_128;
	shr.u64 	%rd546, %rd703, 1;
	or.b64  	%rd705, %rd546, -9223372036854775808;
	add.s64 	%rd706, %rd706, %rd362;
	bra.uni 	$L__BB4_129;
$L__BB4_128:
	shr.u64 	%rd705, %rd703, 1;
$L__BB4_129:
	shr.u64 	%rd708, %rd706, 1;
	and.b64  	%rd547, %rd705, 1;
	and.b64  	%rd548, %rd706, 2;
	or.b64  	%rd549, %rd547, %rd548;
	setp.eq.s64 	%p45, %rd549, 0;
	@%p45 bra 	$L__BB4_131;
	shr.u64 	%rd550, %rd705, 1;
	or.b64  	%rd707, %rd550, -9223372036854775808;
	add.s64 	%rd708, %rd708, %rd362;
	bra.uni 	$L__BB4_132;
$L__BB4_131:
	shr.u64 	%rd707, %rd705, 1;
$L__BB4_132:
	shr.u64 	%rd710, %rd708, 1;
	and.b64  	%rd551, %rd707, 1;
	and.b64  	%rd552, %rd708, 2;
	or.b64  	%rd553, %rd551, %rd552;
	setp.eq.s64 	%p46, %rd553, 0;
	@%p46 bra 	$L__BB4_134;
	shr.u64 	%rd554, %rd707, 1;
	or.b64  	%rd709, %rd554, -9223372036854775808;
	add.s64 	%rd710, %rd710, %rd362;
	bra.uni 	$L__BB4_135;
$L__BB4_134:
	shr.u64 	%rd709, %rd707, 1;
$L__BB4_135:
	shr.u64 	%rd712, %rd710, 1;
	and.b64  	%rd555, %rd709, 1;
	and.b64  	%rd556, %rd710, 2;
	or.b64  	%rd557, %rd555, %rd556;
	setp.eq.s64 	%p47, %rd557, 0;
	@%p47 bra 	$L__BB4_137;
	shr.u64 	%rd558, %rd709, 1;
	or.b64  	%rd711, %rd558, -9223372036854775808;
	add.s64 	%rd712, %rd712, %rd362;
	bra.uni 	$L__BB4_138;
$L__BB4_137:
	shr.u64 	%rd711, %rd709, 1;
$L__BB4_138:
	shr.u64 	%rd714, %rd712, 1;
	and.b64  	%rd559, %rd711, 1;
	and.b64  	%rd560, %rd712, 2;
	or.b64  	%rd561, %rd559, %rd560;
	setp.eq.s64 	%p48, %rd561, 0;
	@%p48 bra 	$L__BB4_140;
	shr.u64 	%rd562, %rd711, 1;
	or.b64  	%rd713, %rd562, -9223372036854775808;
	add.s64 	%rd714, %rd714, %rd362;
	bra.uni 	$L__BB4_141;
$L__BB4_140:
	shr.u64 	%rd713, %rd711, 1;
$L__BB4_141:
	shr.u64 	%rd716, %rd714, 1;
	and.b64  	%rd563, %rd713, 1;
	and.b64  	%rd564, %rd714, 2;
	or.b64  	%rd565, %rd563, %rd564;
	setp.eq.s64 	%p49, %rd565, 0;
	@%p49 bra 	$L__BB4_143;
	shr.u64 	%rd566, %rd713, 1;
	or.b64  	%rd715, %rd566, -9223372036854775808;
	add.s64 	%rd716, %rd716, %rd362;
	bra.uni 	$L__BB4_144;
$L__BB4_143:
	shr.u64 	%rd715, %rd713, 1;
$L__BB4_144:
	shr.u64 	%rd718, %rd716, 1;
	and.b64  	%rd567, %rd715, 1;
	and.b64  	%rd568, %rd716, 2;
	or.b64  	%rd569, %rd567, %rd568;
	setp.eq.s64 	%p50, %rd569, 0;
	@%p50 bra 	$L__BB4_146;
	shr.u64 	%rd570, %rd715, 1;
	or.b64  	%rd717, %rd570, -9223372036854775808;
	add.s64 	%rd718, %rd718, %rd362;
	bra.uni 	$L__BB4_147;
$L__BB4_146:
	shr.u64 	%rd717, %rd715, 1;
$L__BB4_147:
	shr.u64 	%rd720, %rd718, 1;
	and.b64  	%rd571, %rd717, 1;
	and.b64  	%rd572, %rd718, 2;
	or.b64  	%rd573, %rd571, %rd572;
	setp.eq.s64 	%p51, %rd573, 0;
	@%p51 bra 	$L__BB4_149;
	shr.u64 	%rd574, %rd717, 1;
	or.b64  	%rd719, %rd574, -9223372036854775808;
	add.s64 	%rd720, %rd720, %rd362;
	bra.uni 	$L__BB4_150;
$L__BB4_149:
	shr.u64 	%rd719, %rd717, 1;
$L__BB4_150:
	shr.u64 	%rd722, %rd720, 1;
	and.b64  	%rd575, %rd719, 1;
	and.b64  	%rd576, %rd720, 2;
	or.b64  	%rd577, %rd575, %rd576;
	setp.eq.s64 	%p52, %rd577, 0;
	@%p52 bra 	$L__BB4_152;
	shr.u64 	%rd578, %rd719, 1;
	or.b64  	%rd721, %rd578, -9223372036854775808;
	add.s64 	%rd722, %rd722, %rd362;
	bra.uni 	$L__BB4_153;
$L__BB4_152:
	shr.u64 	%rd721, %rd719, 1;
$L__BB4_153:
	shr.u64 	%rd724, %rd722, 1;
	and.b64  	%rd579, %rd721, 1;
	and.b64  	%rd580, %rd722, 2;
	or.b64  	%rd581, %rd579, %rd580;
	setp.eq.s64 	%p53, %rd581, 0;
	@%p53 bra 	$L__BB4_155;
	shr.u64 	%rd582, %rd721, 1;
	or.b64  	%rd723, %rd582, -9223372036854775808;
	add.s64 	%rd724, %rd724, %rd362;
	bra.uni 	$L__BB4_156;
$L__BB4_155:
	shr.u64 	%rd723, %rd721, 1;
$L__BB4_156:
	shr.u64 	%rd726, %rd724, 1;
	and.b64  	%rd583, %rd723, 1;
	and.b64  	%rd584, %rd724, 2;
	or.b64  	%rd585, %rd583, %rd584;
	setp.eq.s64 	%p54, %rd585, 0;
	@%p54 bra 	$L__BB4_158;
	shr.u64 	%rd586, %rd723, 1;
	or.b64  	%rd725, %rd586, -9223372036854775808;
	add.s64 	%rd726, %rd726, %rd362;
	bra.uni 	$L__BB4_159;
$L__BB4_158:
	shr.u64 	%rd725, %rd723, 1;
$L__BB4_159:
	shr.u64 	%rd728, %rd726, 1;
	and.b64  	%rd587, %rd725, 1;
	and.b64  	%rd588, %rd726, 2;
	or.b64  	%rd589, %rd587, %rd588;
	setp.eq.s64 	%p55, %rd589, 0;
	@%p55 bra 	$L__BB4_161;
	shr.u64 	%rd590, %rd725, 1;
	or.b64  	%rd727, %rd590, -9223372036854775808;
	add.s64 	%rd728, %rd728, %rd362;
	bra.uni 	$L__BB4_162;
$L__BB4_161:
	shr.u64 	%rd727, %rd725, 1;
$L__BB4_162:
	shr.u64 	%rd730, %rd728, 1;
	and.b64  	%rd591, %rd727, 1;
	and.b64  	%rd592, %rd728, 2;
	or.b64  	%rd593, %rd591, %rd592;
	setp.eq.s64 	%p56, %rd593, 0;
	@%p56 bra 	$L__BB4_164;
	shr.u64 	%rd594, %rd727, 1;
	or.b64  	%rd729, %rd594, -9223372036854775808;
	add.s64 	%rd730, %rd730, %rd362;
	bra.uni 	$L__BB4_165;
$L__BB4_164:
	shr.u64 	%rd729, %rd727, 1;
$L__BB4_165:
	shr.u64 	%rd732, %rd730, 1;
	and.b64  	%rd595, %rd729, 1;
	and.b64  	%rd596, %rd730, 2;
	or.b64  	%rd597, %rd595, %rd596;
	setp.eq.s64 	%p57, %rd597, 0;
	@%p57 bra 	$L__BB4_167;
	shr.u64 	%rd598, %rd729, 1;
	or.b64  	%rd731, %rd598, -9223372036854775808;
	add.s64 	%rd732, %rd732, %rd362;
	bra.uni 	$L__BB4_168;
$L__BB4_167:
	shr.u64 	%rd731, %rd729, 1;
$L__BB4_168:
	shr.u64 	%rd734, %rd732, 1;
	and.b64  	%rd599, %rd731, 1;
	and.b64  	%rd600, %rd732, 2;
	or.b64  	%rd601, %rd599, %rd600;
	setp.eq.s64 	%p58, %rd601, 0;
	@%p58 bra 	$L__BB4_170;
	shr.u64 	%rd602, %rd731, 1;
	or.b64  	%rd733, %rd602, -9223372036854775808;
	add.s64 	%rd734, %rd734, %rd362;
	bra.uni 	$L__BB4_171;
$L__BB4_170:
	shr.u64 	%rd733, %rd731, 1;
$L__BB4_171:
	shr.u64 	%rd736, %rd734, 1;
	and.b64  	%rd603, %rd733, 1;
	and.b64  	%rd604, %rd734, 2;
	or.b64  	%rd605, %rd603, %rd604;
	setp.eq.s64 	%p59, %rd605, 0;
	@%p59 bra 	$L__BB4_173;
	shr.u64 	%rd606, %rd733, 1;
	or.b64  	%rd735, %rd606, -9223372036854775808;
	add.s64 	%rd736, %rd736, %rd362;
	bra.uni 	$L__BB4_174;
$L__BB4_173:
	shr.u64 	%rd735, %rd733, 1;
$L__BB4_174:
	shr.u64 	%rd738, %rd736, 1;
	and.b64  	%rd607, %rd735, 1;
	and.b64  	%rd608, %rd736, 2;
	or.b64  	%rd609, %rd607, %rd608;
	setp.eq.s64 	%p60, %rd609, 0;
	@%p60 bra 	$L__BB4_176;
	shr.u64 	%rd610, %rd735, 1;
	or.b64  	%rd737, %rd610, -9223372036854775808;
	add.s64 	%rd738, %rd738, %rd362;
	bra.uni 	$L__BB4_177;
$L__BB4_176:
	shr.u64 	%rd737, %rd735, 1;
$L__BB4_177:
	shr.u64 	%rd740, %rd738, 1;
	and.b64  	%rd611, %rd737, 1;
	and.b64  	%rd612, %rd738, 2;
	or.b64  	%rd613, %rd611, %rd612;
	setp.eq.s64 	%p61, %rd613, 0;
	@%p61 bra 	$L__BB4_179;
	shr.u64 	%rd614, %rd737, 1;
	or.b64  	%rd739, %rd614, -9223372036854775808;
	add.s64 	%rd740, %rd740, %rd362;
	bra.uni 	$L__BB4_180;
$L__BB4_179:
	shr.u64 	%rd739, %rd737, 1;
$L__BB4_180:
	and.b64  	%rd615, %rd739, 1;
	and.b64  	%rd616, %rd740, 2;
	or.b64  	%rd617, %rd615, %rd616;
	setp.eq.s64 	%p62, %rd617, 0;
	shr.u64 	%rd618, %rd739, 1;
	or.b64  	%rd619, %rd618, -9223372036854775808;
	selp.b64 	%rd620, %rd618, %rd619, %p62;
	st.param.b64 	[func_retval0], %rd620;
	ret;

}
.func _Z6bn_llmmmPmS_(
	.param .b64 _Z6bn_llmmmPmS__param_0,
	.param .b64 _Z6bn_llmmmPmS__param_1,
	.param .b64 _Z6bn_llmmmPmS__param_2,
	.param .b64 _Z6bn_llmmmPmS__param_3
)
{
	.reg .b64 	%rd<28>;

	ld.param.u64 	%rd1, [_Z6bn_llmmmPmS__param_0];
	ld.param.u64 	%rd2, [_Z6bn_llmmmPmS__param_1];
	ld.param.u64 	%rd3, [_Z6bn_llmmmPmS__param_2];
	ld.param.u64 	%rd4, [_Z6bn_llmmmPmS__param_3];
	cvta.to.local.u64 	%rd5, %rd4;
	cvta.to.local.u64 	%rd6, %rd3;
	and.b64  	%rd7, %rd1, 4294967295;
	and.b64  	%rd8, %rd2, 4294967295;
	mul.lo.s64 	%rd9, %rd8, %rd7;
	shr.u64 	%rd10, %rd1, 32;
	mul.lo.s64 	%rd11, %rd8, %rd10;
	shr.u64 	%rd12, %rd2, 32;
	mul.lo.s64 	%rd13, %rd12, %rd7;
	and.b64  	%rd14, %rd9, 4294967295;
	shr.u64 	%rd15, %rd9, 32;
	and.b64  	%rd16, %rd11, 4294967295;
	and.b64  	%rd17, %rd13, 4294967295;
	add.s64 	%rd18, %rd16, %rd17;
	add.s64 	%rd19, %rd18, %rd15;
	shl.b64 	%rd20, %rd19, 32;
	or.b64  	%rd21, %rd20, %rd14;
	shr.u64 	%rd22, %rd19, 32;
	shr.u64 	%rd23, %rd11, 32;
	mad.lo.s64 	%rd24, %rd12, %rd10, %rd23;
	shr.u64 	%rd25, %rd13, 32;
	add.s64 	%rd26, %rd24, %rd25;
	add.s64 	%rd27, %rd26, %rd22;
	st.local.u64 	[%rd6], %rd21;
	st.local.u64 	[%rd5], %rd27;
	ret;

}
.func _Z5bn_lmP2bnmS0_(
	.param .b64 _Z5bn_lmP2bnmS0__param_0,
	.param .b64 _Z5bn_lmP2bnmS0__param_1,
	.param .b64 _Z5bn_lmP2bnmS0__param_2
)
{
	.local .align 8 .b8 	__local_depot6[16];
	.reg .b64 	%SP;
	.reg .b64 	%SPL;
	.reg .pred 	%p<2>;
	.reg .b64 	%rd<521>;

	mov.u64 	%SPL, __local_depot6;
	cvta.local.u64 	%SP, %SPL;
	ld.param.u64 	%rd1, [_Z5bn_lmP2bnmS0__param_0];
	ld.param.u64 	%rd2, [_Z5bn_lmP2bnmS0__param_1];
	ld.param.u64 	%rd3, [_Z5bn_lmP2bnmS0__param_2];
	cvta.to.local.u64 	%rd4, %rd3;
	add.u64 	%rd5, %SP, 0;
	add.u64 	%rd6, %SPL, 0;
	add.u64 	%rd7, %SP, 8;
	add.u64 	%rd8, %SPL, 8;
	ld.u64 	%rd9, [%rd1+8];
	{ // callseq 2, 0
	.param .b64 param0;
	st.param.b64 	[param0], %rd9;
	.param .b64 param1;
	st.param.b64 	[param1], %rd2;
	.param .b64 param2;
	st.param.b64 	[param2], %rd5;
	.param .b64 param3;
	st.param.b64 	[param3], %rd7;
	call.uni 
	_Z6bn_llmmmPmS_, 
	(
	param0, 
	param1, 
	param2, 
	param3
	);
	} // callseq 2
	ld.local.u64 	%rd10, [%rd6];
	st.local.u64 	[%rd4+8], %rd10;
	ld.local.u64 	%rd11, [%rd8];
	ld.u64 	%rd12, [%rd1+16];
	{ // callseq 3, 0
	.param .b64 param0;
	st.param.b64 	[param0], %rd12;
	.param .b64 param1;
	st.param.b64 	[param1], %rd2;
	.param .b64 param2;
	st.param.b64 	[param2], %rd5;
	.param .b64 param3;
	st.param.b64 	[param3], %rd7;
	call.uni 
	_Z6bn_llmmmPmS_, 
	(
	param0, 
	param1, 
	param2, 
	param3
	);
	} // callseq 3
	ld.local.u64 	%rd13, [%rd6];
	and.b64  	%rd14, %rd13, 4294967295;
	add.s64 	%rd15, %rd14, %rd11;
	and.b64  	%rd16, %rd15, 4294967295;
	shr.u64 	%rd17, %rd15, 32;
	shr.u64 	%rd18, %rd13, 32;
	add.s64 	%rd19, %rd17, %rd18;
	shl.b64 	%rd20, %rd19, 32;
	or.b64  	%rd21, %rd20, %rd16;
	shr.u64 	%rd22, %rd19, 32;
	st.local.u64 	[%rd4+16], %rd21;
	ld.local.u64 	%rd23, [%rd8];
	add.s64 	%rd24, %rd22, %rd23;
	ld.u64 	%rd25, [%rd1+24];
	{ // callseq 4, 0
	.param .b64 param0;
	st.param.b64 	[param0], %rd25;
	.param .b64 param1;
	st.param.b64 	[param1], %rd2;
	.param .b64 param2;
	st.param.b64 	[param2], %rd5;
	.param .b64 param3;
	st.param.b64 	[param3], %rd7;
	call.uni 
	_Z6bn_llmmmPmS_, 
	(
	param0, 
	param1, 
	param2, 
	param3
	);
	} // callseq 4
	ld.local.u64 	%rd26, [%rd6];
	and.b64  	%rd27, %rd26, 4294967295;
	add.s64 	%rd28, %rd27, %rd24;
	and.b64  	%rd29, %rd28, 4294967295;
	shr.u64 	%rd30, %rd28, 32;
	shr.u64 	%rd31, %rd26, 32;
	add.s64 	%rd32, %rd30, %rd31;
	shl.b64 	%rd33, %rd32, 32;
	or.b64  	%rd34, %rd33, %rd29;
	shr.u64 	%rd35, %rd32, 32;
	st.local.u64 	[%rd4+24], %rd34;
	ld.local.u64 	%rd36, [%rd8];
	add.s64 	%rd37, %rd35, %rd36;
	ld.u64 	%rd38, [%rd1+32];
	{ // callseq 5, 0
	.param .b64 param0;
	st.param.b64 	[param0], %rd38;
	.param .b64 param1;
	st.param.b64 	[param1], %rd2;
	.param .b64 param2;
	st.param.b64 	[param2], %rd5;
	.param .b64 param3;
	st.param.b64 	[param3], %rd7;
	call.uni 
	_Z6bn_llmmmPmS_, 
	(
	param0, 
	param1, 
	param2, 
	param3
	);
	} // callseq 5
	ld.local.u64 	%rd39, [%rd6];
	and.b64  	%rd40, %rd39, 4294967295;
	add.s64 	%rd41, %rd40, %rd37;
	and.b64  	%rd42, %rd41, 4294967295;
	shr.u64 	%rd43, %rd41, 32;
	shr.u64 	%rd44, %rd39, 32;
	add.s64 	%rd45, %rd43, %rd44;
	shl.b64 	%rd46, %rd45, 32;
	or.b64  	%rd47, %rd46, %rd42;
	shr.u64 	%rd48, %rd45, 32;
	st.local.u64 	[%rd4+32], %rd47;
	ld.local.u64 	%rd49, [%rd8];
	add.s64 	%rd50, %rd48, %rd49;
	ld.u64 	%rd51, [%rd1+40];
	{ // callseq 6, 0
	.param .b64 param0;
	st.param.b64 	[param0], %rd51;
	.param .b64 param1;
	st.param.b64 	[param1], %rd2;
	.param .b64 param2;
	st.param.b64 	[param2], %rd5;
	.param .b64 param3;
	st.param.b64 	[param3], %rd7;
	call.uni 
	_Z6bn_llmmmPmS_, 
	(
	param0, 
	param1, 
	param2, 
	param3
	);
	} // callseq 6
	ld.local.u64 	%rd52, [%rd6];
	and.b64  	%rd53, %rd52, 4294967295;
	add.s64 	%rd54, %rd53, %rd50;
	and.b64  	%rd55, %rd54, 4294967295;
	shr.u64 	%rd56, %rd54, 32;
	shr.u64 	%rd57, %rd52, 32;
	add.s64 	%rd58, %rd56, %rd57;
	shl.b64 	%rd59, %rd58, 32;
	or.b64  	%rd60, %rd59, %rd55;
	shr.u64 	%rd61, %rd58, 32;
	st.local.u64 	[%rd4+40], %rd60;
	ld.local.u64 	%rd62, [%rd8];
	add.s64 	%rd63, %rd61, %rd62;
	ld.u64 	%rd64, [%rd1+48];
	{ // callseq 7, 0
	.param .b64 param0;
	st.param.b64 	[param0], %rd64;
	.param .b64 param1;
	st.param.b64 	[param1], %rd2;
	.param .b64 param2;
	st.param.b64 	[param2], %rd5;
	.param .b64 param3;
	st.param.b64 	[param3], %rd7;
	call.uni 
	_Z6bn_llmmmPmS_, 
	(
	param0, 
	param1, 
	param2, 
	param3
	);
	} // callseq 7
	ld.local.u64 	%rd65, [%rd6];
	and.b64  	%rd66, %rd65, 4294967295;
	add.s64 	%rd67, %rd66, %rd63;
	and.b64  	%rd68, %rd67, 4294967295;
	shr.u64 	%rd69, %rd67, 32;
	shr.u64 	%rd70, %rd65, 32;
	add.s64 	%rd71, %rd69, %rd70;
	shl.b64 	%rd72, %rd71, 32;
	or.b64  	%rd73, %rd72, %rd68;
	shr.u64 	%rd74, %rd71, 32;
	st.local.u64 	[%rd4+48], %rd73;
	ld.local.u64 	%rd75, [%rd8];
	add.s64 	%rd76, %rd74, %rd75;
	ld.u64 	%rd77, [%rd1+56];
	{ // callseq 8, 0
	.param .b64 param0;
	st.param.b64 	[param0], %rd77;
	.param .b64 param1;
	st.param.b64 	[param1], %rd2;
	.param .b64 param2;
	st.param.b64 	[param2], %rd5;
	.param .b64 param3;
	st.param.b64 	[param3], %rd7;
	call.uni 
	_Z6bn_llmmmPmS_, 
	(
	param0, 
	param1, 
	param2, 
	param3
	);
	} // callseq 8
	ld.local.u64 	%rd78, [%rd6];
	and.b64  	%rd79, %rd78, 4294967295;
	add.s64 	%rd80, %rd79, %rd76;
	and.b64  	%rd81, %rd80, 4294967295;
	shr.u64 	%rd82, %rd80, 32;
	shr.u64 	%rd83, %rd78, 32;
	add.s64 	%rd84, %rd82, %rd83;
	shl.b64 	%rd85, %rd84, 32;
	or.b64  	%rd86, %rd85, %rd81;
	shr.u64 	%rd87, %rd84, 32;
	st.local.u64 	[%rd4+56], %rd86;
	ld.local.u64 	%rd88, [%rd8];
	add.s64 	%rd89, %rd87, %rd88;
	ld.u64 	%rd90, [%rd1+64];
	{ // callseq 9, 0
	.param .b64 param0;
	st.param.b64 	[param0], %rd90;
	.param .b64 param1;
	st.param.b64 	[param1], %rd2;
	.param .b64 param2;
	st.param.b64 	[param2], %rd5;
	.param .b64 param3;
	st.param.b64 	[param3], %rd7;
	call.uni 
	_Z6bn_llmmmPmS_, 
	(
	param0, 
	param1, 
	param2, 
	param3
	);
	} // callseq 9
	ld.local.u64 	%rd91, [%rd6];
	and.b64  	%rd92, %rd91, 4294967295;
	add.s64 	%rd93, %rd92, %rd89;
	and.b64  	%rd94, %rd93, 4294967295;
	shr.u64 	%rd95, %rd93, 32;
	shr.u64 	%rd96, %rd91, 32;
	add.s64 	%rd97, %rd95, %rd96;
	shl.b64 	%rd98, %rd97, 32;
	or.b64  	%rd99, %rd98, %rd94;
	shr.u64 	%rd100, %rd97, 32;
	st.local.u64 	[%rd4+64], %rd99;
	ld.local.u64 	%rd101, [%rd8];
	add.s64 	%rd102, %rd100, %rd101;
	ld.u64 	%rd103, [%rd1+72];
	{ // callseq 10, 0
	.param .b64 param0;
	st.param.b64 	[param0], %rd103;
	.param .b64 param1;
	st.param.b64 	[param1], %rd2;
	.param .b64 param2;
	st.param.b64 	[param2], %rd5;
	.param .b64 param3;
	st.param.b64 	[param3], %rd7;
	call.uni 
	_Z6bn_llmmmPmS_, 
	(
	param0, 
	param1, 
	param2, 
	param3
	);
	} // callseq 10
	ld.local.u64 	%rd104, [%rd6];
	and.b64  	%rd105, %rd104, 4294967295;
	add.s64 	%rd106, %rd105, %rd102;
	and.b64  	%rd107, %rd106, 4294967295;
	shr.u64 	%rd108, %rd106, 32;
	shr.u64 	%rd109, %rd104, 32;
	add.s64 	%rd110, %rd108, %rd109;
	shl.b64 	%rd111, %rd110, 32;
	or.b64  	%rd112, %rd111, %rd107;
	shr.u64 	%rd113, %rd110, 32;
	st.local.u64 	[%rd4+72], %rd112;
	ld.local.u64 	%rd114, [%rd8];
	add.s64 	%rd115, %rd113, %rd114;
	ld.u64 	%rd116, [%rd1+80];
	{ // callseq 11, 0
	.param .b64 param0;
	st.param.b64 	[param0], %rd116;
	.param .b64 param1;
	st.param.b64 	[param1], %rd2;
	.param .b64 param2;
	st.param.b64 	[param2], %rd5;
	.param .b64 param3;
	st.param.b64 	[param3], %rd7;
	call.uni 
	_Z6bn_llmmmPmS_, 
	(
	param0, 
	param1, 
	param2, 
	param3
	);
	} // callseq 11
	ld.local.u64 	%rd117, [%rd6];
	and.b64  	%rd118, %rd117, 4294967295;
	add.s64 	%rd119, %rd118, %rd115;
	and.b64  	%rd120, %rd119, 4294967295;
	shr.u64 	%rd121, %rd119, 32;
	shr.u64 	%rd122, %rd117, 32;
	add.s64 	%rd123, %rd121, %rd122;
	shl.b64 	%rd124, %rd123, 32;
	or.b64  	%rd125, %rd124, %rd120;
	shr.u64 	%rd126, %rd123, 32;
	st.local.u64 	[%rd4+80], %rd125;
	ld.local.u64 	%rd127, [%rd8];
	add.s64 	%rd128, %rd126, %rd127;
	ld.u64 	%rd129, [%rd1+88];
	{ // callseq 12, 0
	.param .b64 param0;
	st.param.b64 	[param0], %rd129;
	.param .b64 param1;
	st.param.b64 	[param1], %rd2;
	.param .b64 param2;
	st.param.b64 	[param2], %rd5;
	.param .b64 param3;
	st.param.b64 	[param3], %rd7;
	call.uni 
	_Z6bn_llmmmPmS_, 
	(
	param0, 
	param1, 
	param2, 
	param3
	);
	} // callseq 12
	ld.local.u64 	%rd130, [%rd6];
	and.b64  	%rd131, %rd130, 4294967295;
	add.s64 	%rd132, %rd131, %rd128;
	and.b64  	%rd133, %rd132, 4294967295;
	shr.u64 	%rd134, %rd132, 32;
	shr.u64 	%rd135, %rd130, 32;
	add.s64 	%rd136, %rd134, %rd135;
	shl.b64 	%rd137, %rd136, 32;
	or.b64  	%rd138, %rd137, %rd133;
	shr.u64 	%rd139, %rd136, 32;
	st.local.u64 	[%rd4+88], %rd138;
	ld.local.u64 	%rd140, [%rd8];
	add.s64 	%rd141, %rd139, %rd140;
	ld.u64 	%rd142, [%rd1+96];
	{ // callseq 13, 0
	.param .b64 param0;
	st.param.b64 	[param0], %rd142;
	.param .b64 param1;
	st.param.b64 	[param1], %rd2;
	.param .b64 param2;
	st.param.b64 	[param2], %rd5;
	.param .b64 param3;
	st.param.b64 	[param3], %rd7;
	call.uni 
	_Z6bn_llmmmPmS_, 
	(
	param0, 
	param1, 
	param2, 
	param3
	);
	} // callseq 13
	ld.local.u64 	%rd143, [%rd6];
	and.b64  	%rd144, %rd143, 4294967295;
	add.s64 	%rd145, %rd144, %rd141;
	and.b64  	%rd146, %rd145, 4294967295;
	shr.u64 	%rd147, %rd145, 32;
	shr.u64 	%rd148, %rd143, 32;
	add.s64 	%rd149, %rd147, %rd148;
	shl.b64 	%rd150, %rd149, 32;
	or.b64  	%rd151, %rd150, %rd146;
	shr.u64 	%rd152, %rd149, 32;
	st.local.u64 	[%rd4+96], %rd151;
	ld.local.u64 	%rd153, [%rd8];
	add.s64 	%rd154, %rd152, %rd153;
	ld.u64 	%rd155, [%rd1+104];
	{ // callseq 14, 0
	.param .b64 param0;
	st.param.b64 	[param0], %rd155;
	.param .b64 param1;
	st.param.b64 	[param1], %rd2;
	.param .b64 param2;
	st.param.b64 	[param2], %rd5;
	.param .b64 param3;
	st.param.b64 	[param3], %rd7;
	call.uni 
	_Z6bn_llmmmPmS_, 
	(
	param0, 
	param1, 
	param2, 
	param3
	);
	} // callseq 14
	ld.local.u64 	%rd156, [%rd6];
	and.b64  	%rd157, %rd156, 4294967295;
	add.s64 	%rd158, %rd157, %rd154;
	and.b64  	%rd159, %rd158, 4294967295;
	shr.u64 	%rd160, %rd158, 32;
	shr.u64 	%rd161, %rd156, 32;
	add.s64 	%rd162, %rd160, %rd161;
	shl.b64 	%rd163, %rd162, 32;
	or.b64  	%rd164, %rd163, %rd159;
	shr.u64 	%rd165, %rd162, 32;
	st.local.u64 	[%rd4+104], %rd164;
	ld.local.u64 	%rd166, [%rd8];
	add.s64 	%rd167, %rd165, %rd166;
	ld.u64 	%rd168, [%rd1+112];
	{ // callseq 15, 0
	.param .b64 param0;
	st.param.b64 	[param0], %rd168;
	.param .b64 param1;
	st.param.b64 	[param1], %rd2;
	.param .b64 param2;
	st.param.b64 	[param2], %rd5;
	.param .b64 param3;
	st.param.b64 	[param3], %rd7;
	call.uni 
	_Z6bn_llmmmPmS_, 
	(
	param0, 
	param1, 
	param2, 
	param3
	);
	} // callseq 15
	ld.local.u64 	%rd169, [%rd6];
	and.b64  	%rd170, %rd169, 4294967295;
	add.s64 	%rd171, %rd170, %rd167;
	and.b64  	%rd172, %rd171, 4294967295;
	shr.u64 	%rd173, %rd171, 32;
	shr.u64 	%rd174, %rd169, 32;
	add.s64 	%rd175, %rd173, %rd174;
	shl.b64 	%rd176, %rd175, 32;
	or.b64  	%rd177, %rd176, %rd172;
	shr.u64 	%rd178, %rd175, 32;
	st.local.u64 	[%rd4+112], %rd177;
	ld.local.u64 	%rd179, [%rd8];
	add.s64 	%rd180, %rd178, %rd179;
	ld.u64 	%rd181, [%rd1+120];
	{ // callseq 16, 0
	.param .b64 param0;
	st.param.b64 	[param0], %rd181;
	.param .b64 param1;
	st.param.b64 	[param1], %rd2;
	.param .b64 param2;
	st.param.b64 	[param2], %rd5;
	.param .b64 param3;
	st.param.b64 	[param3], %rd7;
	call.uni 
	_Z6bn_llmmmPmS_, 
	(
	param0, 
	param1, 
	param2, 
	param3
	);
	} // callseq 16
	ld.local.u64 	%rd182, [%rd6];
	and.b64  	%rd183, %rd182, 4294967295;
	add.s64 	%rd184, %rd183, %rd180;
	and.b64  	%rd185, %rd184, 4294967295;
	shr.u64 	%rd186, %rd184, 32;
	shr.u64 	%rd187, %rd182, 32;
	add.s64 	%rd188, %rd186, %rd187;
	shl.b64 	%rd189, %rd188, 32;
	or.b64  	%rd190, %rd189, %rd185;
	shr.u64 	%rd191, %rd188, 32;
	st.local.u64 	[%rd4+120], %rd190;
	ld.local.u64 	%rd192, [%rd8];
	add.s64 	%rd193, %rd191, %rd192;
	ld.u64 	%rd194, [%rd1+128];
	{ // callseq 17, 0
	.param .b64 param0;
	st.param.b64 	[param0], %rd194;
	.param .b64 param1;
	st.param.b64 	[param1], %rd2;
	.param .b64 param2;
	st.param.b64 	[param2], %rd5;
	.param .b64 param3;
	st.param.b64 	[param3], %rd7;
	call.uni 
	_Z6bn_llmmmPmS_, 
	(
	param0, 
	param1, 
	param2, 
	param3
	);
	} // callseq 17
	ld.local.u64 	%rd195, [%rd6];
	and.b64  	%rd196, %rd195, 4294967295;
	add.s64 	%rd197, %rd196, %rd193;
	and.b64  	%rd198, %rd197, 4294967295;
	shr.u64 	%rd199, %rd197, 32;
	shr.u64 	%rd200, %rd195, 32;
	add.s64 	%rd201, %rd199, %rd200;
	shl.b64 	%rd202, %rd201, 32;
	or.b64  	%rd203, %rd202, %rd198;
	shr.u64 	%rd204, %rd201, 32;
	st.local.u64 	[%rd4+128], %rd203;
	ld.local.u64 	%rd205, [%rd8];
	add.s64 	%rd206, %rd204, %rd205;
	ld.u64 	%rd207, [%rd1+136];
	{ // callseq 18, 0
	.param .b64 param0;
	st.param.b64 	[param0], %rd207;
	.param .b64 param1;
	st.param.b64 	[param1], %rd2;
	.param .b64 param2;
	st.param.b64 	[param2], %rd5;
	.param .b64 param3;
	st.param.b64 	[param3], %rd7;
	call.uni 
	_Z6bn_llmmmPmS_, 
	(
	param0, 
	param1, 
	param2, 
	param3
	);
	} // callseq 18
	ld.local.u64 	%rd208, [%rd6];
	and.b64  	%rd209, %rd208, 4294967295;
	add.s64 	%rd210, %rd209, %rd206;
	and.b64  	%rd211, %rd210, 4294967295;
	shr.u64 	%rd212, %rd210, 32;
	shr.u64 	%rd213, %rd208, 32;
	add.s64 	%rd214, %rd212, %rd213;
	shl.b64 	%rd215, %rd214, 32;
	or.b64  	%rd216, %rd215, %rd211;
	shr.u64 	%rd217, %rd214, 32;
	st.local.u64 	[%rd4+136], %rd216;
	ld.local.u64 	%rd218, [%rd8];
	add.s64 	%rd219, %rd217, %rd218;
	ld.u64 	%rd220, [%rd1+144];
	{ // callseq 19, 0
	.param .b64 param0;
	st.param.b64 	[param0], %rd220;
	.param .b64 param1;
	st.param.b64 	[param1], %rd2;
	.param .b64 param2;
	st.param.b64 	[param2], %rd5;
	.param .b64 param3;
	st.param.b64 	[param3], %rd7;
	call.uni 
	_Z6bn_llmmmPmS_, 
	(
	param0, 
	param1, 
	param2, 
	param3
	);
	} // callseq 19
	ld.local.u64 	%rd221, [%rd6];
	and.b64  	%rd222, %rd221, 4294967295;
	add.s64 	%rd223, %rd222, %rd219;
	and.b64  	%rd224, %rd223, 4294967295;
	shr.u64 	%rd225, %rd223, 32;
	shr.u64 	%rd226, %rd221, 32;
	add.s64 	%rd227, %rd225, %rd226;
	shl.b64 	%rd228, %rd227, 32;
	or.b64  	%rd229, %rd228, %rd224;
	shr.u64 	%rd230, %rd227, 32;
	st.local.u64 	[%rd4+144], %rd229;
	ld.local.u64 	%rd231, [%rd8];
	add.s64 	%rd232, %rd230, %rd231;
	ld.u64 	%rd233, [%rd1+152];
	{ // callseq 20, 0
	.param .b64 param0;
	st.param.b64 	[param0], %rd233;
	.param .b64 param1;
	st.param.b64 	[param1], %rd2;
	.param .b64 param2;
	st.param.b64 	[param2], %rd5;
	.param .b64 param3;
	st.param.b64 	[param3], %rd7;
	call.uni 
	_Z6bn_llmmmPmS_, 
	(
	param0, 
	param1, 
	param2, 
	param3
	);
	} // callseq 20
	ld.local.u64 	%rd234, [%rd6];
	and.b64  	%rd235, %rd234, 4294967295;
	add.s64 	%rd236, %rd235, %rd232;
	and.b64  	%rd237, %rd236, 4294967295;
	shr.u64 	%rd238, %rd236, 32;
	shr.u64 	%rd239, %rd234, 32;
	add.s64 	%rd240, %rd238, %rd239;
	shl.b64 	%rd241, %rd240, 32;
	or.b64  	%rd242, %rd241, %rd237;
	shr.u64 	%rd243, %rd240, 32;
	st.local.u64 	[%rd4+152], %rd242;
	ld.local.u64 	%rd244, [%rd8];
	add.s64 	%rd245, %rd243, %rd244;
	ld.u64 	%rd246, [%rd1+160];
	{ // callseq 21, 0
	.param .b64 param0;
	st.param.b64 	[param0], %rd246;
	.param .b64 param1;
	st.param.b64 	[param1], %rd2;
	.param .b64 param2;
	st.param.b64 	[param2], %rd5;
	.param .b64 param3;
	st.param.b64 	[param3], %rd7;
	call.uni 
	_Z6bn_llmmmPmS_, 
	(
	param0, 
	param1, 
	param2, 
	param3
	);
	} // callseq 21
	ld.local.u64 	%rd247, [%rd6];
	and.b64  	%rd248, %rd247, 4294967295;
	add.s64 	%rd249, %rd248, %rd245;
	and.b64  	%rd250, %rd249, 4294967295;
	shr.u64 	%rd251, %rd249, 32;
	shr.u64 	%rd252, %rd247, 32;
	add.s64 	%rd253, %rd251, %rd252;
	shl.b64 	%rd254, %rd253, 32;
	or.b64  	%rd255, %rd254, %rd250;
	shr.u64 	%rd256, %rd253, 32;
	st.local.u64 	[%rd4+160], %rd255;
	ld.local.u64 	%rd257, [%rd8];
	add.s64 	%rd258, %rd256, %rd257;
	ld.u64 	%rd259, [%rd1+168];
	{ // callseq 22, 0
	.param .b64 param0;
	st.param.b64 	[param0], %rd259;
	.param .b64 param1;
	st.param.b64 	[param1], %rd2;
	.param .b64 param2;
	st.param.b64 	[param2], %rd5;
	.param .b64 param3;
	st.param.b64 	[param3], %rd7;
	call.uni 
	_Z6bn_llmmmPmS_, 
	(
	param0, 
	param1, 
	param2, 
	param3
	);
	} // callseq 22
	ld.local.u64 	%rd260, [%rd6];
	and.b64  	%rd261, %rd260, 4294967295;
	add.s64 	%rd262, %rd261, %rd258;
	and.b64  	%rd263, %rd262, 4294967295;
	shr.u64 	%rd264, %rd262, 32;
	shr.u64 	%rd265, %rd260, 32;
	add.s64 	%rd266, %rd264, %rd265;
	shl.b64 	%rd267, %rd266, 32;
	or.b64  	%rd268, %rd267, %rd263;
	shr.u64 	%rd269, %rd266, 32;
	st.local.u64 	[%rd4+168], %rd268;
	ld.local.u64 	%rd270, [%rd8];
	add.s64 	%rd271, %rd269, %rd270;
	ld.u64 	%rd272, [%rd1+176];
	{ // callseq 23, 0
	.param .b64 param0;
	st.param.b64 	[param0], %rd272;
	.param .b64 param1;
	st.param.b64 	[param1], %rd2;
	.param .b64 param2;
	st.param.b64 	[param2], %rd5;
	.param .b64 param3;
	st.param.b64 	[param3], %rd7;
	call.uni 
	_Z6bn_llmmmPmS_, 
	(
	param0, 
	param1, 
	param2, 
	param3
	);
	} // callseq 23
	ld.local.u64 	%rd273, [%rd6];
	and.b64  	%rd274, %rd273, 4294967295;
	add.s64 	%rd275, %rd274, %rd271;
	and.b64  	%rd276, %rd275, 4294967295;
	shr.u64 	%rd277, %rd275, 32;
	shr.u64 	%rd278, %rd273, 32;
	add.s64 	%rd279, %rd277, %rd278;
	shl.b64 	%rd280, %rd279, 32;
	or.b64  	%rd281, %rd280, %rd276;
	shr.u64 	%rd282, %rd279, 32;
	st.local.u64 	[%rd4+176], %rd281;
	ld.local.u64 	%rd283, [%rd8];
	add.s64 	%rd284, %rd282, %rd283;
	ld.u64 	%rd285, [%rd1+184];
	{ // callseq 24, 0
	.param .b64 param0;
	st.param.b64 	[param0], %rd285;
	.param .b64 param1;
	st.param.b64 	[param1], %rd2;
	.param .b64 param2;
	st.param.b64 	[param2], %rd5;
	.param .b64 param3;
	st.param.b64 	[param3], %rd7;
	call.uni 
	_Z6bn_llmmmPmS_, 
	(
	param0, 
	param1, 
	param2, 
	param3
	);
	} // callseq 24
	ld.local.u64 	%rd286, [%rd6];
	and.b64  	%rd287, %rd286, 4294967295;
	add.s64 	%rd288, %rd287, %rd284;
	and.b64  	%rd289, %rd288, 4294967295;
	shr.u64 	%rd290, %rd288, 32;
	shr.u64 	%rd291, %rd286, 32;
	add.s64 	%rd292, %rd290, %rd291;
	shl.b64 	%rd293, %rd292, 32;
	or.b64  	%rd294, %rd293, %rd289;
	shr.u64 	%rd295, %rd292, 32;
	st.local.u64 	[%rd4+184], %rd294;
	ld.local.u64 	%rd296, [%rd8];
	add.s64 	%rd297, %rd295, %rd296;
	ld.u64 	%rd298, [%rd1+192];
	{ // callseq 25, 0
	.param .b64 param0;
	st.param.b64 	[param0], %rd298;
	.param .b64 param1;
	st.param.b64 	[param1], %rd2;
	.param .b64 param2;
	st.param.b64 	[param2], %rd5;
	.param .b64 param3;
	st.param.b64 	[param3], %rd7;
	call.uni 
	_Z6bn_llmmmPmS_, 
	(
	param0, 
	param1, 
	param2, 
	param3
	);
	} // callseq 25
	ld.local.u64 	%rd299, [%rd6];
	and.b64  	%rd300, %rd299, 4294967295;
	add.s64 	%rd301, %rd300, %rd297;
	and.b64  	%rd302, %rd301, 4294967295;
	shr.u64 	%rd303, %rd301, 32;
	shr.u64 	%rd304, %rd299, 32;
	add.s64 	%rd305, %rd303, %rd304;
	shl.b64 	%rd306, %rd305, 32;
	or.b64  	%rd307, %rd306, %rd302;
	shr.u64 	%rd308, %rd305, 32;
	st.local.u64 	[%rd4+192], %rd307;
	ld.local.u64 	%rd309, [%rd8];
	add.s64 	%rd310, %rd308, %rd309;
	ld.u64 	%rd311, [%rd1+200];
	{ // callseq 26, 0
	.param .b64 param0;
	st.param.b64 	[param0], %rd311;
	.param .b64 param1;
	st.param.b64 	[param1], %rd2;
	.param .b64 param2;
	st.param.b64 	[param2], %rd5;
	.param .b64 param3;
	st.param.b64 	[param3], %rd7;
	call.uni 
	_Z6bn_llmmmPmS_, 
	(
	param0, 
	param1, 
	param2, 
	param3
	);
	} // callseq 26
	ld.local.u64 	%rd312, [%rd6];
	and.b64  	%rd313, %rd312, 4294967295;
	add.s64 	%rd314, %rd313, %rd310;
	and.b64  	%rd315, %rd314, 4294967295;
	shr.u64 	%rd316, %rd314, 32;
	shr.u64 	%rd317, %rd312, 32;
	add.s64 	%rd318, %rd316, %rd317;
	shl.b64 	%rd319, %rd318, 32;
	or.b64  	%rd320, %rd319, %rd315;
	shr.u64 	%rd321, %rd318, 32;
	st.local.u64 	[%rd4+200], %rd320;
	ld.local.u64 	%rd322, [%rd8];
	add.s64 	%rd323, %rd321, %rd322;
	ld.u64 	%rd324, [%rd1+208];
	{ // callseq 27, 0
	.param .b64 param0;
	st.param.b64 	[param0], %rd324;
	.param .b64 param1;
	st.param.b64 	[param1], %rd2;
	.param .b64 param2;
	st.param.b64 	[param2], %rd5;
	.param .b64 param3;
	st.param.b64 	[param3], %rd7;
	call.uni 
	_Z6bn_llmmmPmS_, 
	(
	param0, 
	param1, 
	param2, 
	param3
	);
	} // callseq 27
	ld.local.u64 	%rd325, [%rd6];
	and.b64  	%rd326, %rd325, 4294967295;
	add.s64 	%rd327, %rd326, %rd323;
	and.b64  	%rd328, %rd327, 4294967295;
	shr.u64 	%rd329, %rd327, 32;
	shr.u64 	%rd330, %rd325, 32;
	add.s64 	%rd331, %rd329, %rd330;
	shl.b64 	%rd332, %rd331, 32;
	or.b64  	%rd333, %rd332, %rd328;
	shr.u64 	%rd334, %rd331, 32;
	st.local.u64 	[%rd4+208], %rd333;
	ld.local.u64 	%rd335, [%rd8];
	add.s64 	%rd336, %rd334, %rd335;
	ld.u64 	%rd337, [%rd1+216];
	{ // callseq 28, 0
	.param .b64 param0;
	st.param.b64 	[param0], %rd337;
	.param .b64 param1;
	st.param.b64 	[param1], %rd2;
	.param .b64 param2;
	st.param.b64 	[param2], %rd5;
	.param .b64 param3;
	st.param.b64 	[param3], %rd7;
	call.uni 
	_Z6bn_llmmmPmS_, 
	(
	param0, 
	param1, 
	param2, 
	param3
	);
	} // callseq 28
	ld.local.u64 	%rd338, [%rd6];
	and.b64  	%rd339, %rd338, 4294967295;
	add.s64 	%rd340, %rd339, %rd336;
	and.b64  	%rd341, %rd340, 4294967295;
	shr.u64 	%rd342, %rd340, 32;
	shr.u64 	%rd343, %rd338, 32;
	add.s64 	%rd344, %rd342, %rd343;
	shl.b64 	%rd345, %rd344, 32;
	or.b64  	%rd346, %rd345, %rd341;
	shr.u64 	%rd347, %rd344, 32;
	st.local.u64 	[%rd4+216], %rd346;
	ld.local.u64 	%rd348, [%rd8];
	add.s64 	%rd349, %rd347, %rd348;
	ld.u64 	%rd350, [%rd1+224];
	{ // callseq 29, 0
	.param .b64 param0;
	st.param.b64 	[param0], %rd350;
	.param .b64 param1;
	st.param.b64 	[param1], %rd2;
	.param .b64 param2;
	st.param.b64 	[param2], %rd5;
	.param .b64 param3;
	st.param.b64 	[param3], %rd7;
	call.uni 
	_Z6bn_llmmmPmS_, 
	(
	param0, 
	param1, 
	param2, 
	param3
	);
	} // callseq 29
	ld.local.u64 	%rd351, [%rd6];
	and.b64  	%rd352, %rd351, 4294967295;
	add.s64 	%rd353, %rd352, %rd349;
	and.b64  	%rd354, %rd353, 4294967295;
	shr.u64 	%rd355, %rd353, 32;
	shr.u64 	%rd356, %rd351, 32;
	add.s64 	%rd357, %rd355, %rd356;
	shl.b64 	%rd358, %rd357, 32;
	or.b64  	%rd359, %rd358, %rd354;
	shr.u64 	%rd360, %rd357, 32;
	st.local.u64 	[%rd4+224], %rd359;
	ld.local.u64 	%rd361, [%rd8];
	add.s64 	%rd362, %rd360, %rd361;
	ld.u64 	%rd363, [%rd1+232];
	{ // callseq 30, 0
	.param .b64 param0;
	st.param.b64 	[param0], %rd363;
	.param .b64 param1;
	st.param.b64 	[param1], %rd2;
	.param .b64 param2;
	st.param.b64 	[param2], %rd5;
	.param .b64 param3;
	st.param.b64 	[param3], %rd7;
	call.uni 
	_Z6bn_llmmmPmS_, 
	(
	param0, 
	param1, 
	param2, 
	param3
	);
	} // callseq 30
	ld.local.u64 	%rd364, [%rd6];
	and.b64  	%rd365, %rd364, 4294967295;
	add.s64 	%rd366, %rd365, %rd362;
	and.b64  	%rd367, %rd366, 4294967295;
	shr.u64 	%rd368, %rd366, 32;
	shr.u64 	%rd369, %rd364, 32;
	add.s64 	%rd370, %rd368, %rd369;
	shl.b64 	%rd371, %rd370, 32;
	or.b64  	%rd372, %rd371, %rd367;
	shr.u64 	%rd373, %rd370, 32;
	st.local.u64 	[%rd4+232], %rd372;
	ld.local.u64 	%rd374, [%rd8];
	add.s64 	%rd375, %rd373, %rd374;
	ld.u64 	%rd376, [%rd1+240];
	{ // callseq 31, 0
	.param .b64 param0;
	st.param.b64 	[param0], %rd376;
	.param .b64 param1;
	st.param.b64 	[param1], %rd2;
	.param .b64 param2;
	st.param.b64 	[param2], %rd5;
	.param .b64 param3;
	st.param.b64 	[param3], %rd7;
	call.uni 
	_Z6bn_llmmmPmS_, 
	(
	param0, 
	param1, 
	param2, 
	param3
	);
	} // callseq 31
	ld.local.u64 	%rd377, [%rd6];
	and.b64  	%rd378, %rd377, 4294967295;
	add.s64 	%rd379, %rd378, %rd375;
	and.b64  	%rd380, %rd379, 4294967295;
	shr.u64 	%rd381, %rd379, 32;
	shr.u64 	%rd382, %rd377, 32;
	add.s64 	%rd383, %rd381, %rd382;
	shl.b64 	%rd384, %rd383, 32;
	or.b64  	%rd385, %rd384, %rd380;
	shr.u64 	%rd386, %rd383, 32;
	st.local.u64 	[%rd4+240], %rd385;
	ld.local.u64 	%rd387, [%rd8];
	add.s64 	%rd388, %rd386, %rd387;
	ld.u64 	%rd389, [%rd1+248];
	{ // callseq 32, 0
	.param .b64 param0;
	st.param.b64 	[param0], %rd389;
	.param .b64 param1;
	st.param.b64 	[param1], %rd2;
	.param .b64 param2;
	st.param.b64 	[param2], %rd5;
	.param .b64 param3;
	st.param.b64 	[param3], %rd7;
	call.uni 
	_Z6bn_llmmmPmS_, 
	(
	param0, 
	param1, 
	param2, 
	param3
	);
	} // callseq 32
	ld.local.u64 	%rd390, [%rd6];
	and.b64  	%rd391, %rd390, 4294967295;
	add.s64 	%rd392, %rd391, %rd388;
	and.b64  	%rd393, %rd392, 4294967295;
	shr.u64 	%rd394, %rd392, 32;
	shr.u64 	%rd395, %rd390, 32;
	add.s64 	%rd396, %rd394, %rd395;
	shl.b64 	%rd397, %rd396, 32;
	or.b64  	%rd398, %rd397, %rd393;
	shr.u64 	%rd399, %rd396, 32;
	st.local.u64 	[%rd4+248], %rd398;
	ld.local.u64 	%rd400, [%rd8];
	add.s64 	%rd401, %rd399, %rd400;
	ld.u64 	%rd402, [%rd1+256];
	{ // callseq 33, 0
	.param .b64 param0;
	st.param.b64 	[param0], %rd402;
	.param .b64 param1;
	st.param.b64 	[param1], %rd2;
	.param .b64 param2;
	st.param.b64 	[param2], %rd5;
	.param .b64 param3;
	st.param.b64 	[param3], %rd7;
	call.uni 
	_Z6bn_llmmmPmS_, 
	(
	param0, 
	param1, 
	param2, 
	param3
	);
	} // callseq 33
	ld.local.u64 	%rd403, [%rd6];
	and.b64  	%rd404, %rd403, 4294967295;
	add.s64 	%rd405, %rd404, %rd401;
	and.b64  	%rd406, %rd405, 4294967295;
	shr.u64 	%rd407, %rd405, 32;
	shr.u64 	%rd408, %rd403, 32;
	add.s64 	%rd409, %rd407, %rd408;
	shl.b64 	%rd410, %rd409, 32;
	or.b64  	%rd411, %rd410, %rd406;
	shr.u64 	%rd412, %rd409, 32;
	st.local.u64 	[%rd4+256], %rd411;
	ld.local.u64 	%rd413, [%rd8];
	add.s64 	%rd414, %rd412, %rd413;
	ld.u64 	%rd415, [%rd1+264];
	{ // callseq 34, 0
	.param .b64 param0;
	st.param.b64 	[param0], %rd415;
	.param .b64 param1;
	st.param.b64 	[param1], %rd2;
	.param .b64 param2;
	st.param.b64 	[param2], %rd5;
	.param .b64 param3;
	st.param.b64 	[param3], %rd7;
	call.uni 
	_Z6bn_llmmmPmS_, 
	(
	param0, 
	param1, 
	param2, 
	param3
	);
	} // callseq 34
	ld.local.u64 	%rd416, [%rd6];
	and.b64  	%rd417, %rd416, 4294967295;
	add.s64 	%rd418, %rd417, %rd414;
	and.b64  	%rd419, %rd418, 4294967295;
	shr.u64 	%rd420, %rd418, 32;
	shr.u64 	%rd421, %rd416, 32;
	add.s64 	%rd422, %rd420, %rd421;
	shl.b64 	%rd423, %rd422, 32;
	or.b64  	%rd424, %rd423, %rd419;
	shr.u64 	%rd425, %rd422, 32;
	st.local.u64 	[%rd4+264], %rd424;
	ld.local.u64 	%rd426, [%rd8];
	add.s64 	%rd427, %rd425, %rd426;
	ld.u64 	%rd428, [%rd1+272];
	{ // callseq 35, 0
	.param .b64 param0;
	st.param.b64 	[param0], %rd428;
	.param .b64 param1;
	st.param.b64 	[param1], %rd2;
	.param .b64 param2;
	st.param.b64 	[param2], %rd5;
	.param .b64 param3;
	st.param.b64 	[param3], %rd7;
	call.uni 
	_Z6bn_llmmmPmS_, 
	(
	param0, 
	param1, 
	param2, 
	param3
	);
	} // callseq 35
	ld.local.u64 	%rd429, [%rd6];
	and.b64  	%rd430, %rd429, 4294967295;
	add.s64 	%rd431, %rd430, %rd427;
	and.b64  	%rd432, %rd431, 4294967295;
	shr.u64 	%rd433, %rd431, 32;
	shr.u64 	%rd434, %rd429, 32;
	add.s64 	%rd435, %rd433, %rd434;
	shl.b64 	%rd436, %rd435, 32;
	or.b64  	%rd437, %rd436, %rd432;
	shr.u64 	%rd438, %rd435, 32;
	st.local.u64 	[%rd4+272], %rd437;
	ld.local.u64 	%rd439, [%rd8];
	add.s64 	%rd440, %rd438, %rd439;
	ld.u64 	%rd441, [%rd1+280];
	{ // callseq 36, 0
	.param .b64 param0;
	st.param.b64 	[param0], %rd441;
	.param .b64 param1;
	st.param.b64 	[param1], %rd2;
	.param .b64 param2;
	st.param.b64 	[param2], %rd5;
	.param .b64 param3;
	st.param.b64 	[param3], %rd7;
	call.uni 
	_Z6bn_llmmmPmS_, 
	(
	param0, 
	param1, 
	param2, 
	param3
	);
	} // callseq 36
	ld.local.u64 	%rd442, [%rd6];
	and.b64  	%rd443, %rd442, 4294967295;
	add.s64 	%rd444, %rd443, %rd440;
	and.b64  	%rd445, %rd444, 4294967295;
	shr.u64 	%rd446, %rd444, 32;
	shr.u64 	%rd447, %rd442, 32;
	add.s64 	%rd448, %rd446, %rd447;
	shl.b64 	%rd449, %rd448, 32;
	or.b64  	%rd450, %rd449, %rd445;
	shr.u64 	%rd451, %rd448, 32;
	st.local.u64 	[%rd4+280], %rd450;
	ld.local.u64 	%rd452, [%rd8];
	add.s64 	%rd453, %rd451, %rd452;
	ld.u64 	%rd454, [%rd1+288];
	{ // callseq 37, 0
	.param .b64 param0;
	st.param.b64 	[param0], %rd454;
	.param .b64 param1;
	st.param.b64 	[param1], %rd2;
	.param .b64 param2;
	st.param.b64 	[param2], %rd5;
	.param .b64 param3;
	st.param.b64 	[param3], %rd7;
	call.uni 
	_Z6bn_llmmmPmS_, 
	(
	param0, 
	param1, 
	param2, 
	param3
	);
	} // callseq 37
	ld.local.u64 	%rd455, [%rd6];
	and.b64  	%rd456, %rd455, 4294967295;
	add.s64 	%rd457, %rd456, %rd453;
	and.b64  	%rd458, %rd457, 4294967295;
	shr.u64 	%rd459, %rd457, 32;
	shr.u64 	%rd460, %rd455, 32;
	add.s64 	%rd461, %rd459, %rd460;
	shl.b64 	%rd462, %rd461, 32;
	or.b64  	%rd463, %rd462, %rd458;
	shr.u64 	%rd464, %rd461, 32;
	st.local.u64 	[%rd4+288], %rd463;
	ld.local.u64 	%rd465, [%rd8];
	add.s64 	%rd466, %rd464, %rd465;
	ld.u64 	%rd467, [%rd1+296];
	{ // callseq 38, 0
	.param .b64 param0;
	st.param.b64 	[param0], %rd467;
	.param .b64 param1;
	st.param.b64 	[param1], %rd2;
	.param .b64 param2;
	st.param.b64 	[param2], %rd5;
	.param .b64 param3;
	st.param.b64 	[param3], %rd7;
	call.uni 
	_Z6bn_llmmmPmS_, 
	(
	param0, 
	param1, 
	param2, 
	param3
	);
	} // callseq 38
	ld.local.u64 	%rd468, [%rd6];
	and.b64  	%rd469, %rd468, 4294967295;
	add.s64 	%rd470, %rd469, %rd466;
	and.b64  	%rd471, %rd470, 4294967295;
	shr.u64 	%rd472, %rd470, 32;
	shr.u64 	%rd473, %rd468, 32;
	add.s64 	%rd474, %rd472, %rd473;
	shl.b64 	%rd475, %rd474, 32;
	or.b64  	%rd476, %rd475, %rd471;
	shr.u64 	%rd477, %rd474, 32;
	st.local.u64 	[%rd4+296], %rd476;
	ld.local.u64 	%rd478, [%rd8];
	add.s64 	%rd479, %rd477, %rd478;
	ld.u64 	%rd480, [%rd1+304];
	{ // callseq 39, 0
	.param .b64 param0;
	st.param.b64 	[param0], %rd480;
	.param .b64 param1;
	st.param.b64 	[param1], %rd2;
	.param .b64 param2;
	st.param.b64 	[param2], %rd5;
	.param .b64 param3;
	st.param.b64 	[param3], %rd7;
	call.uni 
	_Z6bn_llmmmPmS_, 
	(
	param0, 
	param1, 
	param2, 
	param3
	);
	} // callseq 39
	ld.local.u64 	%rd481, [%rd6];
	and.b64  	%rd482, %rd481, 4294967295;
	add.s64 	%rd483, %rd482, %rd479;
	and.b64  	%rd484, %rd483, 4294967295;
	shr.u64 	%rd485, %rd483, 32;
	shr.u64 	%rd486, %rd481, 32;
	add.s64 	%rd487, %rd485, %rd486;
	shl.b64 	%rd488, %rd487, 32;
	or.b64  	%rd489, %rd488, %rd484;
	shr.u64 	%rd490, %rd487, 32;
	st.local.u64 	[%rd4+304], %rd489;
	ld.local.u64 	%rd491, [%rd8];
	add.s64 	%rd492, %rd490, %rd491;
	ld.u64 	%rd493, [%rd1+312];
	{ // callseq 40, 0
	.param .b64 param0;
	st.param.b64 	[param0], %rd493;
	.param .b64 param1;
	st.param.b64 	[param1], %rd2;
	.param .b64 param2;
	st.param.b64 	[param2], %rd5;
	.param .b64 param3;
	st.param.b64 	[param3], %rd7;
	call.uni 
	_Z6bn_llmmmPmS_, 
	(
	param0, 
	param1, 
	param2, 
	param3
	);
	} // callseq 40
	ld.local.u64 	%rd494, [%rd6];
	and.b64  	%rd495, %rd494, 4294967295;
	add.s64 	%rd496, %rd495, %rd492;
	and.b64  	%rd497, %rd496, 4294967295;
	shr.u64 	%rd498, %rd496, 32;
	shr.u64 	%rd499, %rd494, 32;
	add.s64 	%rd500, %rd498, %rd499;
	shl.b64 	%rd501, %rd500, 32;
	or.b64  	%rd502, %rd501, %rd497;
	shr.u64 	%rd503, %rd500, 32;
	st.local.u64 	[%rd4+312], %rd502;
	ld.local.u64 	%rd504, [%rd8];
	add.s64 	%rd505, %rd503, %rd504;
	ld.u64 	%rd506, [%rd1+320];
	{ // callseq 41, 0
	.param .b64 param0;
	st.param.b64 	[param0], %rd506;
	.param .b64 param1;
	st.param.b64 	[param1], %rd2;
	.param .b64 param2;
	st.param.b64 	[param2], %rd5;
	.param .b64 param3;
	st.param.b64 	[param3], %rd7;
	call.uni 
	_Z6bn_llmmmPmS_, 
	(
	param0, 
	param1, 
	param2, 
	param3
	);
	} // callseq 41
	ld.local.u64 	%rd507, [%rd6];
	and.b64  	%rd508, %rd507, 4294967295;
	add.s64 	%rd509, %rd508, %rd505;
	and.b64  	%rd510, %rd509, 4294967295;
	and.b64  	%rd511, %rd509, -4294967296;
	add.s64 	%rd512, %rd507, %rd511;
	and.b64  	%rd513, %rd512, -4294967296;
	or.b64  	%rd514, %rd513, %rd510;
	st.local.u64 	[%rd4+320], %rd514;
	ld.u64 	%rd515, [%rd1];
	st.local.u64 	[%rd4], %rd515;
	shl.b64 	%rd516, %rd515, 3;
	add.s64 	%rd517, %rd4, %rd516;
	ld.local.u64 	%rd518, [%rd517+8];
	setp.ne.s64 	%p1, %rd518, 0;
	selp.u64 	%rd519, 1, 0, %p1;
	add.s64 	%rd520, %rd515, %rd519;
	st.local.u64 	[%rd4], %rd520;
	ret;

}
.func _Z13bn_montgomeryP2bnS0_S0_S0_(
	.param .b64 _Z13bn_montgomeryP2bnS0_S0_S0__param_0,
	.param .b64 _Z13bn_montgomeryP2bnS0_S0_S0__param_1,
	.param .b64 _Z13bn_montgomeryP2bnS0_S0_S0__param_2
)
{
	.local .align 8 .b8 	__local_depot7[672];
	.reg .b64 	%SP;
	.reg .b64 	%SPL;
	.reg .pred 	%p<13>;
	.reg .b32 	%r<2>;
	.reg .b64 	%rd<282>;

	mov.u64 	%SPL, __local_depot7;
	cvta.local.u64 	%SP, %SPL;
	ld.param.u64 	%rd113, [_Z13bn_montgomeryP2bnS0_S0_S0__param_0];
	ld.param.u64 	%rd114, [_Z13bn_montgomeryP2bnS0_S0_S0__param_1];
	add.u64 	%rd117, %SP, 16;
	add.u64 	%rd1, %SPL, 16;
	mov.b64 	%rd234, 0;
	ld.const.u64 	%rd2, [N+8];
$L__BB7_1:
	shl.b64 	%rd118, %rd234, 3;
	add.s64 	%rd119, %rd1, %rd118;
	mov.b32 	%r1, 0;
	st.local.v2.u32 	[%rd119], {%r1, %r1};
	add.s64 	%rd4, %rd234, 1;
	setp.lt.u64 	%p1, %rd234, 40;
	mov.u64 	%rd234, %rd4;
	@%p1 bra 	$L__BB7_1;
	ld.const.u64 	%rd5, [N];
	setp.eq.s64 	%p2, %rd5, 0;
	mov.b64 	%rd241, 0;
	mov.u64 	%rd242, %rd241;
	mov.u64 	%rd243, %rd241;
	mov.u64 	%rd244, %rd241;
	mov.u64 	%rd245, %rd241;
	mov.u64 	%rd246, %rd241;
	mov.u64 	%rd247, %rd241;
	mov.u64 	%rd248, %rd241;
	mov.u64 	%rd249, %rd241;
	mov.u64 	%rd250, %rd241;
	mov.u64 	%rd251, %rd241;
	mov.u64 	%rd252, %rd241;
	mov.u64 	%rd253, %rd241;
	mov.u64 	%rd254, %rd241;
	mov.u64 	%rd255, %rd241;
	mov.u64 	%rd256, %rd241;
	mov.u64 	%rd257, %rd241;
	mov.u64 	%rd258, %rd241;
	mov.u64 	%rd259, %rd241;
	mov.u64 	%rd260, %rd241;
	mov.u64 	%rd261, %rd241;
	mov.u64 	%rd262, %rd241;
	mov.u64 	%rd263, %rd241;
	mov.u64 	%rd264, %rd241;
	mov.u64 	%rd265, %rd241;
	mov.u64 	%rd266, %rd241;
	mov.u64 	%rd267, %rd241;
	mov.u64 	%rd268, %rd241;
	mov.u64 	%rd269, %rd241;
	mov.u64 	%rd270, %rd241;
	mov.u64 	%rd271, %rd241;
	mov.u64 	%rd272, %rd241;
	mov.u64 	%rd273, %rd241;
	mov.u64 	%rd274, %rd241;
	mov.u64 	%rd275, %rd241;
	mov.u64 	%rd276, %rd241;
	mov.u64 	%rd277, %rd241;
	mov.u64 	%rd278, %rd241;
	mov.u64 	%rd279, %rd241;
	mov.u64 	%rd280, %rd241;
	mov.u64 	%rd281, %rd241;
	@%p2 bra 	$L__BB7_19;
	cvta.to.local.u64 	%rd122, %rd114;
	ld.local.u64 	%rd6, [%rd122+8];
	add.s64 	%rd123, %rd5, 1;
	and.b64  	%rd7, %rd123, 15;
	add.s64 	%rd8, %rd7, -1;
	and.b64  	%rd9, %rd123, 7;
	add.s64 	%rd10, %rd9, -1;
	and.b64  	%rd11, %rd123, -16;
	and.b64  	%rd12, %rd123, 3;
	add.s64 	%rd13, %rd1, 72;
	{ // callseq 42, 0
	.param .b64 param0;
	st.param.b64 	[param0], %rd2;
	.param .b64 retval0;
	call.uni (retval0), 
	_Z6bn_llrm, 
	(
	param0
	);
	ld.param.b64 	%rd124, [retval0];
	} // callseq 42
	add.u64 	%rd125, %SP, 8;
	add.u64 	%rd15, %SPL, 8;
	add.u64 	%rd126, %SP, 0;
	add.u64 	%rd16, %SPL, 0;
	cvta.to.local.u64 	%rd17, %rd113;
	mov.b64 	%rd235, 0;
$L__BB7_4:
	setp.lt.u64 	%p3, %rd5, 15;
	shl.b64 	%rd128, %rd235, 3;
	add.s64 	%rd129, %rd17, %rd128;
	ld.local.u64 	%rd130, [%rd129+8];
	{ // callseq 43, 0
	.param .b64 param0;
	st.param.b64 	[param0], %rd130;
	.param .b64 param1;
	st.param.b64 	[param1], %rd6;
	.param .b64 param2;
	st.param.b64 	[param2], %rd125;
	.param .b64 param3;
	st.param.b64 	[param3], %rd126;
	call.uni 
	_Z6bn_llmmmPmS_, 
	(
	param0, 
	param1, 
	param2, 
	param3
	);
	} // callseq 43
	ld.local.u64 	%rd133, [%rd1+8];
	and.b64  	%rd134, %rd133, 4294967295;
	ld.local.u64 	%rd135, [%rd15];
	and.b64  	%rd136, %rd135, 4294967295;
	add.s64 	%rd137, %rd136, %rd134;
	and.b64  	%rd138, %rd133, -4294967296;
	add.s64 	%rd139, %rd135, %rd138;
	and.b64  	%rd140, %rd139, -4294967296;
	add.s64 	%rd141, %rd140, %rd137;
	{ // callseq 44, 0
	.param .b64 param0;
	st.param.b64 	[param0], %rd141;
	.param .b64 param1;
	st.param.b64 	[param1], %rd124;
	.param .b64 param2;
	st.param.b64 	[param2], %rd126;
	.param .b64 param3;
	st.param.b64 	[param3], %rd125;
	call.uni 
	_Z6bn_llmmmPmS_, 
	(
	param0, 
	param1, 
	param2, 
	param3
	);
	} // callseq 44
	add.u64 	%rd142, %SP, 344;
	{ // callseq 45, 0
	.param .b64 param0;
	st.param.b64 	[param0], %rd114;
	.param .b64 param1;
	st.param.b64 	[param1], %rd130;
	.param .b64 param2;
	st.param.b64 	[param2], %rd142;
	call.uni 
	_Z5bn_lmP2bnmS0_, 
	(
	param0, 
	param1, 
	param2
	);
	} // callseq 45
	{ // callseq 46, 0
	.param .b64 param0;
	st.param.b64 	[param0], %rd117;
	.param .b64 param1;
	st.param.b64 	[param1], %rd142;
	.param .b64 param2;
	st.param.b64 	[param2], %rd117;
	call.uni 
	_Z6bn_addP2bnS0_S0_, 
	(
	param0, 
	param1, 
	param2
	);
	} // callseq 46
	ld.local.u64 	%rd144, [%rd16];
	mov.u64 	%rd145, N;
	cvta.const.u64 	%rd146, %rd145;
	{ // callseq 47, 0
	.param .b64 param0;
	st.param.b64 	[param0], %rd146;
	.param .b64 param1;
	st.param.b64 	[param1], %rd144;
	.param .b64 param2;
	st.param.b64 	[param2], %rd142;
	call.uni 
	_Z5bn_lmP2bnmS0_, 
	(
	param0, 
	param1, 
	param2
	);
	} // callseq 47
	{ // callseq 48, 0
	.param .b64 param0;
	st.param.b64 	[param0], %rd117;
	.param .b64 param1;
	st.param.b64 	[param1], %rd142;
	.param .b64 param2;
	st.param.b64 	[param2], %rd117;
	call.uni 
	_Z6bn_addP2bnS0_S0_, 
	(
	param0, 
	param1, 
	param2
	);
	} // callseq 48
	mov.b64 	%rd239, 0;
	@%p3 bra 	$L__BB7_7;
	mov.u64 	%rd236, %rd13;
	mov.u64 	%rd237, %rd11;
$L__BB7_6:
	.pragma "nounroll";
	ld.local.u64 	%rd147, [%rd236+-56];
	st.local.u64 	[%rd236+-64], %rd147;
	ld.local.u64 	%rd148, [%rd236+-48];
	st.local.u64 	[%rd236+-56], %rd148;
	ld.local.u64 	%rd149, [%rd236+-40];
	st.local.u64 	[%rd236+-48], %rd149;
	ld.local.u64 	%rd150, [%rd236+-32];
	st.local.u64 	[%rd236+-40], %rd150;
	ld.local.u64 	%rd151, [%rd236+-24];
	st.local.u64 	[%rd236+-32], %rd151;
	ld.local.u64 	%rd152, [%rd236+-16];
	st.local.u64 	[%rd236+-24], %rd152;
	ld.local.u64 	%rd153, [%rd236+-8];
	st.local.u64 	[%rd236+-16], %rd153;
	ld.local.u64 	%rd154, [%rd236];
	st.local.u64 	[%rd236+-8], %rd154;
	ld.local.u64 	%rd155, [%rd236+8];
	st.local.u64 	[%rd236], %rd155;
	ld.local.u64 	%rd156, [%rd236+16];
	st.local.u64 	[%rd236+8], %rd156;
	ld.local.u64 	%rd157, [%rd236+24];
	st.local.u64 	[%rd236+16], %rd157;
	ld.local.u64 	%rd158, [%rd236+32];
	st.local.u64 	[%rd236+24], %rd158;
	ld.local.u64 	%rd159, [%rd236+40];
	st.local.u64 	[%rd236+32], %rd159;
	ld.local.u64 	%rd160, [%rd236+48];
	st.local.u64 	[%rd236+40], %rd160;
	ld.local.u64 	%rd161, [%rd236+56];
	st.local.u64 	[%rd236+48], %rd161;
	ld.local.u64 	%rd162, [%rd236+64];
	st.local.u64 	[%rd236+56], %rd162;
	add.s64 	%rd237, %rd237, -16;
	add.s64 	%rd236, %rd236, 128;
	setp.ne.s64 	%p4, %rd237, 0;
	mov.u64 	%rd239, %rd11;
	@%p4 bra 	$L__BB7_6;
$L__BB7_7:
	setp.eq.s64 	%p5, %rd7, 0;
	@%p5 bra 	$L__BB7_17;
	setp.lt.u64 	%p6, %rd8, 7;
	@%p6 bra 	$L__BB7_10;
	shl.b64 	%rd163, %rd239, 3;
	add.s64 	%rd164, %rd163, 8;
	and.b64  	%rd165, %rd164, 34359738360;
	add.s64 	%rd166, %rd1, %rd165;
	ld.local.u64 	%rd167, [%rd166+8];
	add.s64 	%rd168, %rd1, %rd163;
	st.local.u64 	[%rd168+8], %rd167;
	add.s64 	%rd169, %rd163, 16;
	and.b64  	%rd170, %rd169, 34359738360;
	add.s64 	%rd171, %rd1, %rd170;
	ld.local.u64 	%rd172, [%rd171+8];
	st.local.u64 	[%rd166+8], %rd172;
	add.s64 	%rd173, %rd163, 24;
	and.b64  	%rd174, %rd173, 34359738360;
	add.s64 	%rd175, %rd1, %rd174;
	ld.local.u64 	%rd176, [%rd175+8];
	st.local.u64 	[%rd171+8], %rd176;
	add.s64 	%rd177, %rd163, 32;
	and.b64  	%rd178, %rd177, 34359738360;
	add.s64 	%rd179, %rd1, %rd178;
	ld.local.u64 	%rd180, [%rd179+8];
	st.local.u64 	[%rd175+8], %rd180;
	add.s64 	%rd181, %rd163, 40;
	and.b64  	%rd182, %rd181, 34359738360;
	add.s64 	%rd183, %rd1, %rd182;
	ld.local.u64 	%rd184, [%rd183+8];
	st.local.u64 	[%rd179+8], %rd184;
	add.s64 	%rd185, %rd163, 48;
	and.b64  	%rd186, %rd185, 34359738360;
	add.s64 	%rd187, %rd1, %rd186;
	ld.local.u64 	%rd188, [%rd187+8];
	st.local.u64 	[%rd183+8], %rd188;
	add.s64 	%rd189, %rd163, 56;
	and.b64  	%rd190, %rd189, 34359738360;
	add.s64 	%rd191, %rd1, %rd190;
	ld.local.u64 	%rd192, [%rd191+8];
	st.local.u64 	[%rd187+8], %rd192;
	add.s64 	%rd193, %rd239, 8;
	and.b64  	%rd239, %rd193, 4294967295;
	shl.b64 	%rd194, %rd193, 3;
	and.b64  	%rd195, %rd194, 34359738360;
	add.s64 	%rd196, %rd1, %rd195;
	ld.local.u64 	%rd197, [%rd196+8];
	st.local.u64 	[%rd191+8], %rd197;
$L__BB7_10:
	setp.eq.s64 	%p7, %rd9, 0;
	@%p7 bra 	$L__BB7_17;
	setp.lt.u64 	%p8, %rd10, 3;
	@%p8 bra 	$L__BB7_13;
	shl.b64 	%rd198, %rd239, 3;
	add.s64 	%rd199, %rd198, 8;
	and.b64  	%rd200, %rd199, 34359738360;
	add.s64 	%rd201, %rd1, %rd200;
	ld.local.u64 	%rd202, [%rd201+8];
	add.s64 	%rd203, %rd1, %rd198;
	st.local.u64 	[%rd203+8], %rd202;
	add.s64 	%rd204, %rd198, 16;
	and.b64  	%rd205, %rd204, 34359738360;
	add.s64 	%rd206, %rd1, %rd205;
	ld.local.u64 	%rd207, [%rd206+8];
	st.local.u64 	[%rd201+8], %rd207;
	add.s64 	%rd208, %rd198, 24;
	and.b64  	%rd209, %rd208, 34359738360;
	add.s64 	%rd210, %rd1, %rd209;
	ld.local.u64 	%rd211, [%rd210+8];
	st.local.u64 	[%rd206+8], %rd211;
	add.s64 	%rd212, %rd239, 4;
	and.b64  	%rd239, %rd212, 4294967295;
	shl.b64 	%rd213, %rd212, 3;
	and.b64  	%rd214, %rd213, 34359738360;
	add.s64 	%rd215, %rd1, %rd214;
	ld.local.u64 	%rd216, [%rd215+8];
	st.local.u64 	[%rd210+8], %rd216;
$L__BB7_13:
	setp.eq.s64 	%p9, %rd12, 0;
	@%p9 bra 	$L__BB7_17;
	setp.eq.s64 	%p10, %rd12, 1;
	shl.b64 	%rd217, %rd239, 3;
	add.s64 	%rd218, %rd217, 8;
	and.b64  	%rd219, %rd218, 34359738360;
	add.s64 	%rd28, %rd1, %rd219;
	ld.local.u64 	%rd220, [%rd28+8];
	add.s64 	%rd221, %rd1, %rd217;
	st.local.u64 	[%rd221+8], %rd220;
	@%p10 bra 	$L__BB7_17;
	setp.eq.s64 	%p11, %rd12, 2;
	add.s64 	%rd223, %rd217, 16;
	and.b64  	%rd224, %rd223, 34359738360;
	add.s64 	%rd29, %rd1, %rd224;
	ld.local.u64 	%rd225, [%rd29+8];
	st.local.u64 	[%rd28+8], %rd225;
	@%p11 bra 	$L__BB7_17;
	add.s64 	%rd227, %rd217, 24;
	and.b64  	%rd228, %rd227, 34359738360;
	add.s64 	%rd229, %rd1, %rd228;
	ld.local.u64 	%rd230, [%rd229+8];
	st.local.u64 	[%rd29+8], %rd230;
$L__BB7_17:
	ld.local.u64 	%rd231, [%rd1];
	add.s64 	%rd281, %rd231, -1;
	st.local.u64 	[%rd1], %rd281;
	add.s64 	%rd235, %rd235, 1;
	setp.gt.u64 	%p12, %rd5, %rd235;
	@%p12 bra 	$L__BB7_4;
	ld.local.u64 	%rd280, [%rd1+8];
	ld.local.u64 	%rd279, [%rd1+16];
	ld.local.u64 	%rd278, [%rd1+24];
	ld.local.u64 	%rd277, [%rd1+32];
	ld.local.u64 	%rd276, [%rd1+40];
	ld.local.u64 	%rd275, [%rd1+48];
	ld.local.u64 	%rd274, [%rd1+56];
	ld.local.u64 	%rd273, [%rd1+64];
	ld.local.u64 	%rd272, [%rd1+72];
	ld.local.u64 	%rd271, [%rd1+80];
	ld.local.u64 	%rd270, [%rd1+88];
	ld.local.u64 	%rd269, [%rd1+96];
	ld.local.u64 	%rd268, [%rd1+104];
	ld.local.u64 	%rd267, [%rd1+112];
	ld.local.u64 	%rd266, [%rd1+120];
	ld.local.u64 	%rd265, [%rd1+128];
	ld.local.u64 	%rd264, [%rd1+136];
	ld.local.u64 	%rd263, [%rd1+144];
	ld.local.u64 	%rd262, [%rd1+152];
	ld.local.u64 	%rd261, [%rd1+160];
	ld.local.u64 	%rd260, [%rd1+168];
	ld.local.u64 	%rd259, [%rd1+176];
	ld.local.u64 	%rd258, [%rd1+184];
	ld.local.u64 	%rd257, [%rd1+192];
	ld.local.u64 	%rd256, [%rd1+200];
	ld.local.u64 	%rd255, [%rd1+208];
	ld.local.u64 	%rd254, [%rd1+216];
	ld.local.u64 	%rd253, [%rd1+224];
	ld.local.u64 	%rd252, [%rd1+232];
	ld.local.u64 	%rd251, [%rd1+240];
	ld.local.u64 	%rd250, [%rd1+248];
	ld.local.u64 	%rd249, [%rd1+256];
	ld.local.u64 	%rd248, [%rd1+264];
	ld.local.u64 	%rd247, [%rd1+272];
	ld.local.u64 	%rd246, [%rd1+280];
	ld.local.u64 	%rd245, [%rd1+288];
	ld.local.u64 	%rd244, [%rd1+296];
	ld.local.u64 	%rd243, [%rd1+304];
	ld.local.u64 	%rd242, [%rd1+312];
	ld.local.u64 	%rd241, [%rd1+320];
$L__BB7_19:
	ld.param.u64 	%rd233, [_Z13bn_montgomeryP2bnS0_S0_S0__param_2];
	cvta.to.local.u64 	%rd232, %rd233;
	st.local.u64 	[%rd232], %rd281;
	st.local.u64 	[%rd232+8], %rd280;
	st.local.u64 	[%rd232+16], %rd279;
	st.local.u64 	[%rd232+24], %rd278;
	st.local.u64 	[%rd232+32], %rd277;
	st.local.u64 	[%rd232+40], %rd276;
	st.local.u64 	[%rd232+48], %rd275;
	st.local.u64 	[%rd232+56], %rd274;
	st.local.u64 	[%rd232+64], %rd273;
	st.local.u64 	[%rd232+72], %rd272;
	st.local.u64 	[%rd232+80], %rd271;
	st.local.u64 	[%rd232+88], %rd270;
	st.local.u64 	[%rd232+96], %rd269;
	st.local.u64 	[%rd232+104], %rd268;
	st.local.u64 	[%rd232+112], %rd267;
	st.local.u64 	[%rd232+120], %rd266;
	st.local.u64 	[%rd232+128], %rd265;
	st.local.u64 	[%rd232+136], %rd264;
	st.local.u64 	[%rd232+144], %rd263;
	st.local.u64 	[%rd232+152], %rd262;
	st.local.u64 	[%rd232+160], %rd261;
	st.local.u64 	[%rd232+168], %rd260;
	st.local.u64 	[%rd232+176], %rd259;
	st.local.u64 	[%rd232+184], %rd258;
	st.local.u64 	[%rd232+192], %rd257;
	st.local.u64 	[%rd232+200], %rd256;
	st.local.u64 	[%rd232+208], %rd255;
	st.local.u64 	[%rd232+216], %rd254;
	st.local.u64 	[%rd232+224], %rd253;
	st.local.u64 	[%rd232+232], %rd252;
	st.local.u64 	[%rd232+240], %rd251;
	st.local.u64 	[%rd232+248], %rd250;
	st.local.u64 	[%rd232+256], %rd249;
	st.local.u64 	[%rd232+264], %rd248;
	st.local.u64 	[%rd232+272], %rd247;
	st.local.u64 	[%rd232+280], %rd246;
	st.local.u64 	[%rd232+288], %rd245;
	st.local.u64 	[%rd232+296], %rd244;
	st.local.u64 	[%rd232+304], %rd243;
	st.local.u64 	[%rd232+312], %rd242;
	st.local.u64 	[%rd232+320], %rd241;
	ret;

}
.func _Z6bn_mulP2bnS0_S0_S0_(
	.param .b64 _Z6bn_mulP2bnS0_S0_S0__param_0,
	.param .b64 _Z6bn_mulP2bnS0_S0_S0__param_1,
	.param .b64 _Z6bn_mulP2bnS0_S0_S0__param_2
)
{
	.local .align 8 .b8 	__local_depot8[328];
	.reg .b64 	%SP;
	.reg .b64 	%SPL;
	.reg .pred 	%p<11>;
	.reg .b32 	%r<38>;
	.reg .b64 	%rd<67>;

	mov.u64 	%SPL, __local_depot8;
	cvta.local.u64 	%SP, %SPL;
	ld.param.u64 	%rd21, [_Z6bn_mulP2bnS0_S0_S0__param_0];
	ld.param.u64 	%rd22, [_Z6bn_mulP2bnS0_S0_S0__param_1];
	ld.param.u64 	%rd19, [_Z6bn_mulP2bnS0_S0_S0__param_2];
	add.u64 	%rd23, %SP, 0;
	add.u64 	%rd1, %SPL, 0;
	{ // callseq 49, 0
	.param .b64 param0;
	st.param.b64 	[param0], %rd21;
	.param .b64 param1;
	st.param.b64 	[param1], %rd22;
	.param .b64 param2;
	st.param.b64 	[param2], %rd19;
	call.uni 
	_Z13bn_montgomeryP2bnS0_S0_S0_, 
	(
	param0, 
	param1, 
	param2
	);
	} // callseq 49
	mov.b64 	%rd61, 0;
$L__BB8_1:
	shl.b64 	%rd24, %rd61, 3;
	add.s64 	%rd25, %rd1, %rd24;
	mov.b32 	%r6, 0;
	st.local.v2.u32 	[%rd25+8], {%r6, %r6};
	add.s64 	%rd3, %rd61, 1;
	setp.lt.u64 	%p1, %rd61, 39;
	mov.u64 	%rd61, %rd3;
	@%p1 bra 	$L__BB8_1;
	ld.const.u64 	%rd26, [N];
	st.local.u64 	[%rd1], %rd26;
	mov.b64 	%rd27, 1;
	st.local.u64 	[%rd1+16], %rd27;
	cvt.u32.u64 	%r7, %rd26;
	shl.b32 	%r8, %r7, 1;
	add.s32 	%r36, %r8, -1;
	setp.lt.s32 	%p2, %r36, 1;
	@%p2 bra 	$L__BB8_14;
	add.s64 	%rd4, %rd1, 32;
	bra.uni 	$L__BB8_5;
$L__BB8_4:
	add.s32 	%r36, %r3, -1;
	setp.lt.s32 	%p10, %r3, 2;
	@%p10 bra 	$L__BB8_14;
$L__BB8_5:
	mov.u32 	%r3, %r36;
	mov.b32 	%r37, 0;
$L__BB8_6:
	ld.local.u64 	%rd5, [%rd1];
	add.s64 	%rd6, %rd5, 1;
	and.b64  	%rd7, %rd6, 3;
	setp.lt.u64 	%p3, %rd5, 3;
	mov.b64 	%rd65, 0;
	mov.u64 	%rd66, %rd65;
	@%p3 bra 	$L__BB8_9;
	and.b64  	%rd65, %rd6, -4;
	mov.b64 	%rd66, 0;
	mov.u64 	%rd62, %rd65;
	mov.u64 	%rd63, %rd4;
$L__BB8_8:
	ld.local.u64 	%rd30, [%rd63+-24];
	shl.b64 	%rd31, %rd30, 1;
	add.s64 	%rd32, %rd31, %rd66;
	st.local.u64 	[%rd63+-24], %rd32;
	ld.local.u64 	%rd33, [%rd63+-16];
	mov.b64 	{%r10, %r11}, %rd33;
	mov.b64 	{%r12, %r13}, %rd30;
	shf.l.wrap.b32 	%r14, %r13, %r10, 1;
	shf.l.wrap.b32 	%r15, %r10, %r11, 1;
	mov.b64 	%rd34, {%r14, %r15};
	st.local.u64 	[%rd63+-16], %rd34;
	ld.local.u64 	%rd35, [%rd63+-8];
	mov.b64 	{%r16, %r17}, %rd35;
	shf.l.wrap.b32 	%r18, %r11, %r16, 1;
	shf.l.wrap.b32 	%r19, %r16, %r17, 1;
	mov.b64 	%rd36, {%r18, %r19};
	st.local.u64 	[%rd63+-8], %rd36;
	ld.local.u64 	%rd37, [%rd63];
	shr.u64 	%rd66, %rd37, 63;
	mov.b64 	{%r20, %r21}, %rd37;
	shf.l.wrap.b32 	%r22, %r17, %r20, 1;
	shf.l.wrap.b32 	%r23, %r20, %r21, 1;
	mov.b64 	%rd38, {%r22, %r23};
	st.local.u64 	[%rd63], %rd38;
	add.s64 	%rd63, %rd63, 32;
	add.s64 	%rd62, %rd62, -4;
	setp.ne.s64 	%p4, %rd62, 0;
	@%p4 bra 	$L__BB8_8;
$L__BB8_9:
	setp.eq.s64 	%p5, %rd7, 0;
	@%p5 bra 	$L__BB8_13;
	shl.b64 	%rd39, %rd65, 3;
	add.s64 	%rd40, %rd1, %rd39;
	ld.local.u64 	%rd17, [%rd40+8];
	shl.b64 	%rd41, %rd17, 1;
	or.b64  	%rd42, %rd41, %rd66;
	st.local.u64 	[%rd40+8], %rd42;
	setp.eq.s64 	%p6, %rd7, 1;
	@%p6 bra 	$L__BB8_13;
	add.s64 	%rd44, %rd39, 8;
	and.b64  	%rd45, %rd44, 34359738360;
	add.s64 	%rd46, %rd1, %rd45;
	ld.local.u64 	%rd18, [%rd46+8];
	mov.b64 	{%r24, %r25}, %rd18;
	mov.b64 	{%r26, %r27}, %rd17;
	shf.l.wrap.b32 	%r28, %r27, %r24, 1;
	shf.l.wrap.b32 	%r29, %r24, %r25, 1;
	mov.b64 	%rd47, {%r28, %r29};
	st.local.u64 	[%rd46+8], %rd47;
	setp.eq.s64 	%p7, %rd7, 2;
	@%p7 bra 	$L__BB8_13;
	add.s64 	%rd49, %rd39, 16;
	and.b64  	%rd50, %rd49, 34359738360;
	add.s64 	%rd51, %rd1, %rd50;
	ld.local.u64 	%rd52, [%rd51+8];
	mov.b64 	{%r30, %r31}, %rd52;
	shf.l.wrap.b32 	%r34, %r25, %r30, 1;
	shf.l.wrap.b32 	%r35, %r30, %r31, 1;
	mov.b64 	%rd53, {%r34, %r35};
	st.local.u64 	[%rd51+8], %rd53;
$L__BB8_13:
	shl.b64 	%rd54, %rd5, 3;
	add.s64 	%rd55, %rd1, %rd54;
	ld.local.u64 	%rd56, [%rd55+8];
	setp.ne.s64 	%p8, %rd56, 0;
	selp.u64 	%rd57, 1, 0, %p8;
	add.s64 	%rd58, %rd5, %rd57;
	st.local.u64 	[%rd1], %rd58;
	{ // callseq 50, 0
	.param .b64 param0;
	st.param.b64 	[param0], %rd23;
	call.uni 
	_Z6bn_modP2bnS0_, 
	(
	param0
	);
	} // callseq 50
	add.s32 	%r37, %r37, 1;
	setp.eq.s32 	%p9, %r37, 64;
	@%p9 bra 	$L__BB8_4;
	bra.uni 	$L__BB8_6;
$L__BB8_14:
	{ // callseq 51, 0
	.param .b64 param0;
	st.param.b64 	[param0], %rd19;
	.param .b64 param1;
	st.param.b64 	[param1], %rd23;
	.param .b64 param2;
	st.param.b64 	[param2], %rd19;
	call.uni 
	_Z13bn_montgomeryP2bnS0_S0_S0_, 
	(
	param0, 
	param1, 
	param2
	);
	} // callseq 51
	ret;

}
.func _Z6bn_expP2bnS0_S0_S0_(
	.param .b64 _Z6bn_expP2bnS0_S0_S0__param_0,
	.param .b64 _Z6bn_expP2bnS0_S0_S0__param_1
)
{
	.local .align 8 .b8 	__local_depot9[656];
	.reg .b64 	%SP;
	.reg .b64 	%SPL;
	.reg .pred 	%p<7>;
	.reg .b32 	%r<2>;
	.reg .b64 	%rd<205>;

	mov.u64 	%SPL, __local_depot9;
	cvta.local.u64 	%SP, %SPL;
	ld.param.u64 	%rd102, [_Z6bn_expP2bnS0_S0_S0__param_0];
	cvta.to.global.u64 	%rd1, %rd102;
	add.u64 	%rd2, %SPL, 0;
	add.s64 	%rd159, %rd2, 16;
	mov.b64 	%rd158, -1;
$L__BB9_1:
	mov.b32 	%r1, 0;
	st.local.v2.u32 	[%rd159], {%r1, %r1};
	add.s64 	%rd159, %rd159, 8;
	add.s64 	%rd158, %rd158, 1;
	setp.lt.u64 	%p1, %rd158, 38;
	@%p1 bra 	$L__BB9_1;
	add.u64 	%rd106, %SP, 328;
	add.u64 	%rd107, %SPL, 328;
	ld.const.u64 	%rd204, [N];
	st.local.u64 	[%rd2], %rd204;
	mov.b64 	%rd203, 1;
	st.local.u64 	[%rd2+8], %rd203;
	ld.const.u64 	%rd108, [Base+320];
	ld.const.u64 	%rd109, [Base+312];
	ld.const.u64 	%rd110, [Base+304];
	ld.const.u64 	%rd111, [Base+296];
	ld.const.u64 	%rd112, [Base+288];
	ld.const.u64 	%rd113, [Base+280];
	ld.const.u64 	%rd114, [Base+272];
	ld.const.u64 	%rd115, [Base+264];
	ld.const.u64 	%rd116, [Base+256];
	ld.const.u64 	%rd117, [Base+248];
	ld.const.u64 	%rd118, [Base+240];
	ld.const.u64 	%rd119, [Base+232];
	ld.const.u64 	%rd120, [Base+224];
	ld.const.u64 	%rd121, [Base+216];
	ld.const.u64 	%rd122, [Base+208];
	ld.const.u64 	%rd123, [Base+200];
	ld.const.u64 	%rd124, [Base+192];
	ld.const.u64 	%rd125, [Base+184];
	ld.const.u64 	%rd126, [Base+176];
	ld.const.u64 	%rd127, [Base+168];
	ld.const.u64 	%rd128, [Base+160];
	ld.const.u64 	%rd129, [Base+152];
	ld.const.u64 	%rd130, [Base+144];
	ld.const.u64 	%rd131, [Base+136];
	ld.const.u64 	%rd132, [Base+128];
	ld.const.u64 	%rd133, [Base+120];
	ld.const.u64 	%rd134, [Base+112];
	ld.const.u64 	%rd135, [Base+104];
	ld.const.u64 	%rd136, [Base+96];
	ld.const.u64 	%rd137, [Base+88];
	ld.const.u64 	%rd138, [Base+80];
	ld.const.u64 	%rd139, [Base+72];
	ld.const.u64 	%rd140, [Base+64];
	ld.const.u64 	%rd141, [Base+56];
	ld.const.u64 	%rd142, [Base+48];
	ld.const.u64 	%rd143, [Base+40];
	ld.const.u64 	%rd144, [Base+32];
	ld.const.u64 	%rd145, [Base+24];
	ld.const.u64 	%rd146, [Base+16];
	ld.const.u64 	%rd147, [Base+8];
	ld.const.u64 	%rd148, [Base];
	st.local.u64 	[%rd107], %rd148;
	st.local.u64 	[%rd107+8], %rd147;
	st.local.u64 	[%rd107+16], %rd146;
	st.local.u64 	[%rd107+24], %rd145;
	st.local.u64 	[%rd107+32], %rd144;
	st.local.u64 	[%rd107+40], %rd143;
	st.local.u64 	[%rd107+48], %rd142;
	st.local.u64 	[%rd107+56], %rd141;
	st.local.u64 	[%rd107+64], %rd140;
	st.local.u64 	[%rd107+72], %rd139;
	st.local.u64 	[%rd107+80], %rd138;
	st.local.u64 	[%rd107+88], %rd137;
	st.local.u64 	[%rd107+96], %rd136;
	st.local.u64 	[%rd107+104], %rd135;
	st.local.u64 	[%rd107+112], %rd134;
	st.local.u64 	[%rd107+120], %rd133;
	st.local.u64 	[%rd107+128], %rd132;
	st.local.u64 	[%rd107+136], %rd131;
	st.local.u64 	[%rd107+144], %rd130;
	st.local.u64 	[%rd107+152], %rd129;
	st.local.u64 	[%rd107+160], %rd128;
	st.local.u64 	[%rd107+168], %rd127;
	st.local.u64 	[%rd107+176], %rd126;
	st.local.u64 	[%rd107+184], %rd125;
	st.local.u64 	[%rd107+192], %rd124;
	st.local.u64 	[%rd107+200], %rd123;
	st.local.u64 	[%rd107+208], %rd122;
	st.local.u64 	[%rd107+216], %rd121;
	st.local.u64 	[%rd107+224], %rd120;
	st.local.u64 	[%rd107+232], %rd119;
	st.local.u64 	[%rd107+240], %rd118;
	st.local.u64 	[%rd107+248], %rd117;
	st.local.u64 	[%rd107+256], %rd116;
	st.local.u64 	[%rd107+264], %rd115;
	st.local.u64 	[%rd107+272], %rd114;
	st.local.u64 	[%rd107+280], %rd113;
	st.local.u64 	[%rd107+288], %rd112;
	st.local.u64 	[%rd107+296], %rd111;
	st.local.u64 	[%rd107+304], %rd110;
	st.local.u64 	[%rd107+312], %rd109;
	st.local.u64 	[%rd107+320], %rd108;
	ld.global.u64 	%rd163, [%rd1];
	setp.eq.s64 	%p2, %rd163, 0;
	mov.b64 	%rd164, 0;
	mov.u64 	%rd165, %rd164;
	mov.u64 	%rd166, %rd164;
	mov.u64 	%rd167, %rd164;
	mov.u64 	%rd168, %rd164;
	mov.u64 	%rd169, %rd164;
	mov.u64 	%rd170, %rd164;
	mov.u64 	%rd171, %rd164;
	mov.u64 	%rd172, %rd164;
	mov.u64 	%rd173, %rd164;
	mov.u64 	%rd174, %rd164;
	mov.u64 	%rd175, %rd164;
	mov.u64 	%rd176, %rd164;
	mov.u64 	%rd177, %rd164;
	mov.u64 	%rd178, %rd164;
	mov.u64 	%rd179, %rd164;
	mov.u64 	%rd180, %rd164;
	mov.u64 	%rd181, %rd164;
	mov.u64 	%rd182, %rd164;
	mov.u64 	%rd183, %rd164;
	mov.u64 	%rd184, %rd164;
	mov.u64 	%rd185, %rd164;
	mov.u64 	%rd186, %rd164;
	mov.u64 	%rd187, %rd164;
	mov.u64 	%rd188, %rd164;
	mov.u64 	%rd189, %rd164;
	mov.u64 	%rd190, %rd164;
	mov.u64 	%rd191, %rd164;
	mov.u64 	%rd192, %rd164;
	mov.u64 	%rd193, %rd164;
	mov.u64 	%rd194, %rd164;
	mov.u64 	%rd195, %rd164;
	mov.u64 	%rd196, %rd164;
	mov.u64 	%rd197, %rd164;
	mov.u64 	%rd198, %rd164;
	mov.u64 	%rd199, %rd164;
	mov.u64 	%rd200, %rd164;
	mov.u64 	%rd201, %rd164;
	mov.u64 	%rd202, %rd164;
	@%p2 bra 	$L__BB9_11;
	mov.b64 	%rd161, 0;
$L__BB9_4:
	shl.b64 	%rd150, %rd161, 3;
	add.s64 	%rd151, %rd1, %rd150;
	ld.global.u64 	%rd162, [%rd151+8];
	setp.eq.s64 	%p3, %rd162, 0;
	@%p3 bra 	$L__BB9_9;
$L__BB9_5:
	and.b64  	%rd152, %rd162, 2;
	setp.eq.s64 	%p4, %rd152, 0;
	@%p4 bra 	$L__BB9_7;
	add.u64 	%rd154, %SP, 0;
	{ // callseq 52, 0
	.param .b64 param0;
	st.param.b64 	[param0], %rd154;
	.param .b64 param1;
	st.param.b64 	[param1], %rd106;
	.param .b64 param2;
	st.param.b64 	[param2], %rd154;
	call.uni 
	_Z6bn_mulP2bnS0_S0_S0_, 
	(
	param0, 
	param1, 
	param2
	);
	} // callseq 52
$L__BB9_7:
	shr.u64 	%rd14, %rd162, 1;
	{ // callseq 53, 0
	.param .b64 param0;
	st.param.b64 	[param0], %rd106;
	.param .b64 param1;
	st.param.b64 	[param1], %rd106;
	.param .b64 param2;
	st.param.b64 	[param2], %rd106;
	call.uni 
	_Z6bn_mulP2bnS0_S0_S0_, 
	(
	param0, 
	param1, 
	param2
	);
	} // callseq 53
	setp.gt.u64 	%p5, %rd162, 1;
	mov.u64 	%rd162, %rd14;
	@%p5 bra 	$L__BB9_5;
	ld.global.u64 	%rd163, [%rd1];
$L__BB9_9:
	add.s64 	%rd161, %rd161, 1;
	setp.gt.u64 	%p6, %rd163, %rd161;
	@%p6 bra 	$L__BB9_4;
	ld.local.u64 	%rd204, [%rd2];
	ld.local.u64 	%rd203, [%rd2+8];
	ld.local.u64 	%rd202, [%rd2+16];
	ld.local.u64 	%rd201, [%rd2+24];
	ld.local.u64 	%rd200, [%rd2+32];
	ld.local.u64 	%rd199, [%rd2+40];
	ld.local.u64 	%rd198, [%rd2+48];
	ld.local.u64 	%rd197, [%rd2+56];
	ld.local.u64 	%rd196, [%rd2+64];
	ld.local.u64 	%rd195, [%rd2+72];
	ld.local.u64 	%rd194, [%rd2+80];
	ld.local.u64 	%rd193, [%rd2+88];
	ld.local.u64 	%rd192, [%rd2+96];
	ld.local.u64 	%rd191, [%rd2+104];
	ld.local.u64 	%rd190, [%rd2+112];
	ld.local.u64 	%rd189, [%rd2+120];
	ld.local.u64 	%rd188, [%rd2+128];
	ld.local.u64 	%rd187, [%rd2+136];
	ld.local.u64 	%rd186, [%rd2+144];
	ld.local.u64 	%rd185, [%rd2+152];
	ld.local.u64 	%rd184, [%rd2+160];
	ld.local.u64 	%rd183, [%rd2+168];
	ld.local.u64 	%rd182, [%rd2+176];
	ld.local.u64 	%rd181, [%rd2+184];
	ld.local.u64 	%rd180, [%rd2+192];
	ld.local.u64 	%rd179, [%rd2+200];
	ld.local.u64 	%rd178, [%rd2+208];
	ld.local.u64 	%rd177, [%rd2+216];
	ld.local.u64 	%rd176, [%rd2+224];
	ld.local.u64 	%rd175, [%rd2+232];
	ld.local.u64 	%rd174, [%rd2+240];
	ld.local.u64 	%rd173, [%rd2+248];
	ld.local.u64 	%rd172, [%rd2+256];
	ld.local.u64 	%rd171, [%rd2+264];
	ld.local.u64 	%rd170, [%rd2+272];
	ld.local.u64 	%rd169, [%rd2+280];
	ld.local.u64 	%rd168, [%rd2+288];
	ld.local.u64 	%rd167, [%rd2+296];
	ld.local.u64 	%rd166, [%rd2+304];
	ld.local.u64 	%rd165, [%rd2+312];
	ld.local.u64 	%rd164, [%rd2+320];
$L__BB9_11:
	ld.param.u64 	%rd157, [_Z6bn_expP2bnS0_S0_S0__param_1];
	cvta.to.global.u64 	%rd156, %rd157;
	st.global.u64 	[%rd156], %rd204;
	st.global.u64 	[%rd156+8], %rd203;
	st.global.u64 	[%rd156+16], %rd202;
	st.global.u64 	[%rd156+24], %rd201;
	st.global.u64 	[%rd156+32], %rd200;
	st.global.u64 	[%rd156+40], %rd199;
	st.global.u64 	[%rd156+48], %rd198;
	st.global.u64 	[%rd156+56], %rd197;
	st.global.u64 	[%rd156+64], %rd196;
	st.global.u64 	[%rd156+72], %rd195;
	st.global.u64 	[%rd156+80], %rd194;
	st.global.u64 	[%rd156+88], %rd193;
	st.global.u64 	[%rd156+96], %rd192;
	st.global.u64 	[%rd156+104], %rd191;
	st.global.u64 	[%rd156+112], %rd190;
	st.global.u64 	[%rd156+120], %rd189;
	st.global.u64 	[%rd156+128], %rd188;
	st.global.u64 	[%rd156+136], %rd187;
	st.global.u64 	[%rd156+144], %rd186;
	st.global.u64 	[%rd156+152], %rd185;
	st.global.u64 	[%rd156+160], %rd184;
	st.global.u64 	[%rd156+168], %rd183;
	st.global.u64 	[%rd156+176], %rd182;
	st.global.u64 	[%rd156+184], %rd181;
	st.global.u64 	[%rd156+192], %rd180;
	st.global.u64 	[%rd156+200], %rd179;
	st.global.u64 	[%rd156+208], %rd178;
	st.global.u64 	[%rd156+216], %rd177;
	st.global.u64 	[%rd156+224], %rd176;
	st.global.u64 	[%rd156+232], %rd175;
	st.global.u64 	[%rd156+240], %rd174;
	st.global.u64 	[%rd156+248], %rd173;
	st.global.u64 	[%rd156+256], %rd172;
	st.global.u64 	[%rd156+264], %rd171;
	st.global.u64 	[%rd156+272], %rd170;
	st.global.u64 	[%rd156+280], %rd169;
	st.global.u64 	[%rd156+288], %rd168;
	st.global.u64 	[%rd156+296], %rd167;
	st.global.u64 	[%rd156+304], %rd166;
	st.global.u64 	[%rd156+312], %rd165;
	st.global.u64 	[%rd156+320], %rd164;
	ret;

}
	// .globl	_Z4workP2bnS0_
.visible .entry _Z4workP2bnS0_(
	.param .u64 .ptr .align 1 _Z4workP2bnS0__param_0,
	.param .u64 .ptr .align 1 _Z4workP2bnS0__param_1
)
{
	.reg .b32 	%r<5>;
	.reg .b64 	%rd<6>;

	ld.param.u64 	%rd1, [_Z4workP2bnS0__param_0];
	ld.param.u64 	%rd2, [_Z4workP2bnS0__param_1];
	mov.u32 	%r1, %tid.x;
	mov.u32 	%r2, %ctaid.x;
	mov.u32 	%r3, %ntid.x;
	mad.lo.s32 	%r4, %r2, %r3, %r1;
	mul.wide.s32 	%rd3, %r4, 328;
	add.s64 	%rd4, %rd1, %rd3;
	add.s64 	%rd5, %rd2, %rd3;
	{ // callseq 54, 0
	.param .b64 param0;
	st.param.b64 	[param0], %rd4;
	.param .b64 param1;
	st.param.b64 	[param1], %rd5;
	call.uni 
	_Z6bn_expP2bnS0_S0_S0_, 
	(
	param0, 
	param1
	);
	} // callseq 54
	ret;

}


// ===== COMPILED SASS (sm_100) =====

	.target	sm_100

	.elftype	@"ET_EXEC"


//--------------------- .note.nv.tkinfo           --------------------------
	.section	.note.nv.tkinfo,"",@"SHT_NOTE"
	.sectionflags	@"SHF_NOTE_NV_TKINFO"
	.tkinfo
        /*0018*/ 	.word	0x00000002
        /*0030*/ 	.string	""
        /*0030*/ 	.string	"ptxas"
        /*0030*/ 	.string	"Cuda compilation tools, release 13.0, V13.0.88"
        /*0030*/ 	.string	"Build cuda_13.0.r13.0/compiler.36424714_0"
        /*0030*/ 	.string	"-arch sm_100 -m 64 "



//--------------------- .note.nv.cuinfo           --------------------------
	.section	.note.nv.cuinfo,"",@"SHT_NOTE"
	.sectionflags	@"SHF_NOTE_NV_CUINFO"
        /*0018*/ 	.short	0x0002
        /*001a*/ 	.short	0x0064
        /*001c*/ 	.short	0x0082
	.zero		2


//--------------------- .nv.info                  --------------------------
	.section	.nv.info,"",@"SHT_CUDA_INFO"
	.align	4


	//----- nvinfo : EIATTR_REGCOUNT
	.align		4
        /*0000*/ 	.byte	0x04, 0x2f
        /*0002*/ 	.short	(.L_4 - .L_3)
	.align		4
.L_3:
        /*0004*/ 	.word	index@(_Z4workP2bnS0_)
        /*0008*/ 	.word	0x00000076


	//----- nvinfo : EIATTR_FRAME_SIZE
	.align		4
.L_4:
        /*000c*/ 	.byte	0x04, 0x11
        /*000e*/ 	.short	(.L_6 - .L_5)
	.align		4
.L_5:
        /*0010*/ 	.word	index@($_Z4workP2bnS0_$_Z6bn_subP2bnS0_S0_)
        /*0014*/ 	.word	0x00000688


	//----- nvinfo : EIATTR_FRAME_SIZE
	.align		4
.L_6:
        /*0018*/ 	.byte	0x04, 0x11
        /*001a*/ 	.short	(.L_8 - .L_7)
	.align		4
.L_7:
        /*001c*/ 	.word	index@($_Z4workP2bnS0_$_Z6bn_mulP2bnS0_S0_S0_)
        /*0020*/ 	.word	0x00000688


	//----- nvinfo : EIATTR_FRAME_SIZE
	.align		4
.L_8:
        /*0024*/ 	.byte	0x04, 0x11
        /*0026*/ 	.short	(.L_10 - .L_9)
	.align		4
.L_9:
        /*0028*/ 	.word	index@($_Z4workP2bnS0_$_Z6bn_modP2bnS0_)
        /*002c*/ 	.word	0x00000688


	//----- nvinfo : EIATTR_FRAME_SIZE
	.align		4
.L_10:
        /*0030*/ 	.byte	0x04, 0x11
        /*0032*/ 	.short	(.L_12 - .L_11)
	.align		4
.L_11:
        /*0034*/ 	.word	index@($_Z4workP2bnS0_$_Z6bn_llrm)
        /*0038*/ 	.word	0x00000688


	//----- nvinfo : EIATTR_FRAME_SIZE
	.align		4
.L_12:
        /*003c*/ 	.byte	0x04, 0x11
        /*003e*/ 	.short	(.L_14 - .L_13)
	.align		4
.L_13:
        /*0040*/ 	.word	index@($_Z4workP2bnS0_$_Z6bn_llmmmPmS_)
        /*0044*/ 	.word	0x00000688


	//----- nvinfo : EIATTR_FRAME_SIZE
	.align		4
.L_14:
        /*0048*/ 	.byte	0x04, 0x11
        /*004a*/ 	.short	(.L_16 - .L_15)
	.align		4
.L_15:
        /*004c*/ 	.word	index@($_Z4workP2bnS0_$_Z6bn_expP2bnS0_S0_S0_)
        /*0050*/ 	.word	0x00000688


	//----- nvinfo : EIATTR_FRAME_SIZE
	.align		4
.L_16:
        /*0054*/ 	.byte	0x04, 0x11
        /*0056*/ 	.short	(.L_18 - .L_17)
	.align		4
.L_17:
        /*0058*/ 	.word	index@($_Z4workP2bnS0_$_Z6bn_cmpP2bnS0_)
        /*005c*/ 	.word	0x00000688


	//----- nvinfo : EIATTR_FRAME_SIZE
	.align		4
.L_18:
        /*0060*/ 	.byte	0x04, 0x11
        /*0062*/ 	.short	(.L_20 - .L_19)
	.align		4
.L_19:
        /*0064*/ 	.word	index@($_Z4workP2bnS0_$_Z6bn_addP2bnS0_S0_)
        /*0068*/ 	.word	0x00000688


	//----- nvinfo : EIATTR_FRAME_SIZE
	.align		4
.L_20:
        /*006c*/ 	.byte	0x04, 0x11
        /*006e*/ 	.short	(.L_22 - .L_21)
	.align		4
.L_21:
        /*0070*/ 	.word	index@($_Z4workP2bnS0_$_Z5bn_lmP2bnmS0_)
        /*0074*/ 	.word	0x00000688


	//----- nvinfo : EIATTR_FRAME_SIZE
	.align		4
.L_22:
        /*0078*/ 	.byte	0x04, 0x11
        /*007a*/ 	.short	(.L_24 - .L_23)
	.align		4
.L_23:
        /*007c*/ 	.word	index@($_Z4workP2bnS0_$_Z13bn_montgomeryP2bnS0_S0_S0_)
        /*0080*/ 	.word	0x00000688


	//----- nvinfo : EIATTR_FRAME_SIZE
	.align		4
.L_24:
        /*0084*/ 	.byte	0x04, 0x11
        /*0086*/ 	.short	(.L_26 - .L_25)
	.align		4
.L_25:
        /*0088*/ 	.word	index@(_Z4workP2bnS0_)
        /*008c*/ 	.word	0x00000688


	//----- nvinfo : EIATTR_MIN_STACK_SIZE
	.align		4
.L_26:
        /*0090*/ 	.byte	0x04, 0x12
        /*0092*/ 	.short	(.L_28 - .L_27)
	.align		4
.L_27:
        /*0094*/ 	.word	index@(_Z4workP2bnS0_)
        /*0098*/ 	.word	0x00000688
.L_28:


//--------------------- .nv.compat                --------------------------
	.section	.nv.compat,"",@"SHT_CUDA_COMPAT_INFO"
	.align	4
        /*0000*/ 	.byte	0x02, 0x09, 0x00, 0x00, 0x02, 0x02, 0x01, 0x00, 0x02, 0x05, 0x05, 0x00, 0x03, 0x07, 0x01, 0x01
        /*0010*/ 	.byte	0x02, 0x03, 0x00, 0x00, 0x02, 0x06, 0x01, 0x00, 0x04, 0x0b, 0x08, 0x00, 0x09, 0x00, 0x00, 0x00
        /*0020*/ 	.byte	0x00, 0x00, 0x00, 0x00


//--------------------- .nv.info._Z4workP2bnS0_   --------------------------
	.section	.nv.info._Z4workP2bnS0_,"",@"SHT_CUDA_INFO"
	.sectionflags	@""
	.align	4


	//----- nvinfo : EIATTR_CUDA_API_VERSION
	.align		4
        /*0000*/ 	.byte	0x04, 0x37
        /*0002*/ 	.short	(.L_30 - .L_29)
.L_29:
        /*0004*/ 	.word	0x00000082


	//----- nvinfo : EIATTR_KPARAM_INFO
	.align		4
.L_30:
        /*0008*/ 	.byte	0x04, 0x17
        /*000a*/ 	.short	(.L_32 - .L_31)
.L_31:
        /*000c*/ 	.word	0x00000000
        /*0010*/ 	.short	0x0001
        /*0012*/ 	.short	0x0008
        /*0014*/ 	.byte	0x00, 0xf5, 0x21, 0x00


	//----- nvinfo : EIATTR_KPARAM_INFO
	.align		4
.L_32:
        /*0018*/ 	.byte	0x04, 0x17
        /*001a*/ 	.short	(.L_34 - .L_33)
.L_33:
        /*001c*/ 	.word	0x00000000
        /*0020*/ 	.short	0x0000
        /*0022*/ 	.short	0x0000
        /*0024*/ 	.byte	0x00, 0xf5, 0x21, 0x00


	//----- nvinfo : EIATTR_SPARSE_MMA_MASK
	.align		4
.L_34:
        /*0028*/ 	.byte	0x03, 0x50
        /*002a*/ 	.short	0x0000


	//----- nvinfo : EIATTR_MAXREG_COUNT
	.align		4
        /*002c*/ 	.byte	0x03, 0x1b
        /*002e*/ 	.short	0x00ff


	//----- nvinfo : EIATTR_MERCURY_ISA_VERSION
	.align		4
        /*0030*/ 	.byte	0x03, 0x5f
        /*0032*/ 	.short	0x0101


	//----- nvinfo : EIATTR_VRC_CTA_INIT_COUNT
	.align		4
        /*0034*/ 	.byte	0x02, 0x4a
	.zero		1
	.zero		1


	//----- nvinfo : EIATTR_EXIT_INSTR_OFFSETS
	.align		4
        /*0038*/ 	.byte	0x04, 0x1c
        /*003a*/ 	.short	(.L_36 - .L_35)


	//   ....[0]....
.L_35:
        /*003c*/ 	.word	0x000000c0


	//----- nvinfo : EIATTR_CRS_STACK_SIZE
	.align		4
.L_36:
        /*0040*/ 	.byte	0x04, 0x1e
        /*0042*/ 	.short	(.L_38 - .L_37)
.L_37:
        /*0044*/ 	.word	0x00000000


	//----- nvinfo : EIATTR_CBANK_PARAM_SIZE
	.align		4
.L_38:
        /*0048*/ 	.byte	0x03, 0x19
        /*004a*/ 	.short	0x0010


	//----- nvinfo : EIATTR_PARAM_CBANK
	.align		4
        /*004c*/ 	.byte	0x04, 0x0a
        /*004e*/ 	.short	(.L_40 - .L_39)
	.align		4
.L_39:
        /*0050*/ 	.word	index@(.nv.constant0._Z4workP2bnS0_)
        /*0054*/ 	.short	0x0380
        /*0056*/ 	.short	0x0010


	//----- nvinfo : EIATTR_SW_WAR
	.align		4
.L_40:
        /*0058*/ 	.byte	0x04, 0x36
        /*005a*/ 	.short	(.L_42 - .L_41)
.L_41:
        /*005c*/ 	.word	0x00000008
.L_42:


//--------------------- .nv.callgraph             --------------------------
	.section	.nv.callgraph,"",@"SHT_CUDA_CALLGRAPH"
	.align	4
	.sectionentsize	8
	.align		4
        /*0000*/ 	.word	0x00000000
	.align		4
        /*0004*/ 	.word	0xffffffff
	.align		4
        /*0008*/ 	.word	0x00000000
	.align		4
        /*000c*/ 	.word	0xfffffffe
	.align		4
        /*0010*/ 	.word	0x00000000
	.align		4
        /*0014*/ 	.word	0xfffffffd
	.align		4
        /*0018*/ 	.word	0x00000000
	.align		4
        /*001c*/ 	.word	0xfffffffc


//--------------------- .nv.constant3             --------------------------
	.section	.nv.constant3,"a",@progbits
	.align	8
.nv.constant3:
	.type		N,@object
	.size		N,(Base - N)
N:
	.zero		328
	.type		Base,@object
	.size		Base,(ZERO - Base)
Base:
	.zero		328
	.type		ZERO,@object
	.size		ZERO,(.L_2 - ZERO)
ZERO:
	.zero		328
.L_2:


//--------------------- .text._Z4workP2bnS0_      --------------------------
	.section	.text._Z4workP2bnS0_,"ax",@progbits
	.align	128
        .global         _Z4workP2bnS0_
        .type           _Z4workP2bnS0_,@function
        .size           _Z4workP2bnS0_,(.L_x_41 - _Z4workP2bnS0_)
        .other          _Z4workP2bnS0_,@"STO_CUDA_ENTRY STV_DEFAULT"
_Z4workP2bnS0_:
.text._Z4workP2bnS0_:
[----:B------:R-:W0:Y:S01]  /*0000*/  LDC R1, c[0x0][0x37c] ;  /* 0x0000df00ff017b82 */ /* 0x000e220000000800 */
[----:B------:R-:W1:Y:S07]  /*0010*/  S2R R3, SR_TID.X ;  /* 0x0000000000037919 */ /* 0x000e6e0000002100 */
[----:B------:R-:W1:Y:S01]  /*0020*/  S2UR UR4, SR_CTAID.X ;  /* 0x00000000000479c3 */ /* 0x000e620000002500 */
[----:B0-----:R-:W-:Y:S01]  /*0030*/  VIADD R1, R1, 0xfffff978 ;  /* 0xfffff97801017836 */ /* 0x001fe20000000000 */
[----:B------:R-:W-:-:S06]  /*0040*/  MOV R60, 0xc0 ;  /* 0x000000c0003c7802 */ /* 0x000fcc0000000f00 */
[----:B------:R-:W1:Y:S08]  /*0050*/  LDC R0, c[0x0][0x360] ;  /* 0x0000d800ff007b82 */ /* 0x000e700000000800 */
[----:B------:R-:W0:Y:S08]  /*0060*/  LDC.64 R12, c[0x0][0x380] ;  /* 0x0000e000ff0c7b82 */ /* 0x000e300000000a00 */
[----:B------:R-:W2:Y:S01]  /*0070*/  LDC.64 R10, c[0x0][0x388] ;  /* 0x0000e200ff0a7b82 */ /* 0x000ea20000000a00 */
[----:B-1----:R-:W-:-:S04]  /*0080*/  IMAD R3, R0, UR4, R3 ;  /* 0x0000000400037c24 */ /* 0x002fc8000f8e0203 */
[----:B0-----:R-:W-:-:S04]  /*0090*/  IMAD.WIDE R12, R3, 0x148, R12 ;  /* 0x00000148030c7825 */ /* 0x001fc800078e020c */
[----:B--2---:R-:W-:-:S07]  /*00a0*/  IMAD.WIDE R10, R3, 0x148, R10 ;  /* 0x00000148030a7825 */ /* 0x004fce00078e020a */
[----:B------:R-:W-:Y:S05]  /*00b0*/  CALL.REL.NOINC `($_Z4workP2bnS0_$_Z6bn_expP2bnS0_S0_S0_) ;  /* 0x0000006400f87944 */ /* 0x000fea0003c00000 */
[----:B------:R-:W-:Y:S05]  /*00c0*/  EXIT ;  /* 0x000000000000794d */ /* 0x000fea0003800000 */
        .type           $_Z4workP2bnS0_$_Z13bn_montgomeryP2bnS0_S0_S0_,@function
        .size           $_Z4workP2bnS0_$_Z13bn_montgomeryP2bnS0_S0_S0_,($_Z4workP2bnS0_$_Z5bn_lmP2bnmS0_ - $_Z4workP2bnS0_$_Z13bn_montgomeryP2bnS0_S0_S0_)
$_Z4workP2bnS0_$_Z13bn_montgomeryP2bnS0_S0_S0_:
[----:B------:R-:W0:Y:S01]  /*00d0*/  LDC.64 R2, c[0x3][RZ] ;  /* 0x00c00000ff027b82 */ /* 0x000e220000000a00 */
[----:B------:R1:W-:Y:S01]  /*00e0*/  STL.64 [R1+0x3e8], RZ ;  /* 0x0003e8ff01007387 */ /* 0x0003e20000100a00 */
[----:B------:R-:W-:Y:S01]  /*00f0*/  IMAD.MOV.U32 R58, RZ, RZ, RZ ;  /* 0x000000ffff3a7224 */ /* 0x000fe200078e00ff */
[----:B------:R-:W-:Y:S01]  /*0100*/  CS2R R108, SRZ ;  /* 0x00000000006c7805 */ /* 0x000fe2000001ff00 */
[----:B------:R-:W-:Y:S01]  /*0110*/  IMAD.MOV.U32 R35, RZ, RZ, RZ ;  /* 0x000000ffff237224 */ /* 0x000fe200078e00ff */
[----:B------:R1:W-:Y:S01]  /*0120*/  STL.64 [R1+0x3f0], RZ ;  /* 0x0003f0ff01007387 */ /* 0x0003e20000100a00 */
[----:B------:R-:W-:Y:S02]  /*0130*/  CS2R R104, SRZ ;  /* 0x0000000000687805 */ /* 0x000fe4000001ff00 */
[----:B------:R-:W-:Y:S02]  /*0140*/  CS2R R102, SRZ ;  /* 0x0000000000667805 */ /* 0x000fe4000001ff00 */
[----:B------:R-:W-:Y:S01]  /*0150*/  CS2R R100, SRZ ;  /* 0x0000000000647805 */ /* 0x000fe2000001ff00 */
[----:B------:R1:W-:Y:S01]  /*0160*/  STL.64 [R1+0x3f8], RZ ;  /* 0x0003f8ff01007387 */ /* 0x0003e20000100a00 */
[----:B------:R-:W-:-:S02]  /*0170*/  CS2R R98, SRZ ;  /* 0x0000000000627805 */ /* 0x000fc4000001ff00 */
[----:B------:R-:W-:Y:S02]  /*0180*/  CS2R R96, SRZ ;  /* 0x0000000000607805 */ /* 0x000fe4000001ff00 */
[----:B------:R-:W-:Y:S01]  /*0190*/  CS2R R94, SRZ ;  /* 0x00000000005e7805 */ /* 0x000fe2000001ff00 */
        /* <DEDUP_REMOVED lines=11> */
[----:B0-----:R-:W-:Y:S01]  /*0250*/  ISETP.NE.U32.AND P0, PT, R2, RZ, PT ;  /* 0x000000ff0200720c */ /* 0x001fe20003f05070 */
[----:B------:R1:W-:Y:S01]  /*0260*/  STL.64 [R1+0x418], RZ ;  /* 0x000418ff01007387 */ /* 0x0003e20000100a00 */
[----:B------:R-:W-:-:S02]  /*0270*/  CS2R R76, SRZ ;  /* 0x00000000004c7805 */ /* 0x000fc4000001ff00 */
[----:B------:R-:W-:Y:S02]  /*0280*/  CS2R R74, SRZ ;  /* 0x00000000004a7805 */ /* 0x000fe4000001ff00 */
[----:B------:R-:W-:Y:S01]  /*0290*/  ISETP.NE.AND.EX P0, PT, R3, RZ, PT, P0 ;  /* 0x000000ff0300720c */ /* 0x000fe20003f05300 */
        /* <DEDUP_REMOVED lines=30> */
[----:B------:R-:W-:Y:S01]  /*0480*/  CS2R R106, SRZ ;  /* 0x00000000006a7805 */ /* 0x000fe2000001ff00 */
[----:B------:R1:W-:Y:S04]  /*0490*/  STL.64 [R1+0x460], RZ ;  /* 0x000460ff01007387 */ /* 0x0003e80000100a00 */
        /* <DEDUP_REMOVED lines=24> */
[----:B------:R1:W-:Y:S01]  /*0620*/  STL.64 [R1+0x528], RZ ;  /* 0x000528ff01007387 */ /* 0x0003e20000100a00 */
[----:B------:R-:W-:Y:S05]  /*0630*/  @!P0 BRA `(.L_x_0) ;  /* 0x0000001000348947 */ /* 0x000fea0003800000 */
[----:B------:R-:W0:Y:S02]  /*0640*/  LDCU UR4, c[0x0][0x2f8] ;  /* 0x00005f00ff0477ac */ /* 0x000e240008000800 */
[----:B0-----:R-:W-:-:S06]  /*0650*/  VIADD R8, R59, -UR4 ;  /* 0x800000043b087c36 */ /* 0x001fcc0008000000 */
[----:B------:R-:W5:Y:S01]  /*0660*/  LDL.64 R8, [R8+0x8] ;  /* 0x0000080008087983 */ /* 0x000f620000100a00 */
[----:B------:R-:W-:Y:S01]  /*0670*/  IADD3 R2, P0, PT, R2, 0x1, RZ ;  /* 0x0000000102027810 */ /* 0x000fe20007f1e0ff */
[----:B------:R-:W-:-:S03]  /*0680*/  VIADD R58, R1, 0x3d8 ;  /* 0x000003d8013a7836 */ /* 0x000fc60000000000 */
[C---:B------:R-:W-:Y:S01]  /*0690*/  LOP3.LUT R57, R2.reuse, 0xf, RZ, 0xc0, !PT ;  /* 0x0000000f02397812 */ /* 0x040fe200078ec0ff */
[----:B------:R-:W-:Y:S01]  /*06a0*/  IMAD.X R55, RZ, RZ, R3, P0 ;  /* 0x000000ffff377224 */ /* 0x000fe200000e0603 */
[----:B------:R-:W-:Y:S01]  /*06b0*/  LOP3.LUT R56, R2, 0x7, RZ, 0xc0, !PT ;  /* 0x0000000702387812 */ /* 0x000fe200078ec0ff */
[C---:B------:R-:W-:Y:S01]  /*06c0*/  VIADD R54, R58.reuse, UR4 ;  /* 0x000000043a367c36 */ /* 0x040fe20008000000 */
[----:B------:R-:W-:Y:S01]  /*06d0*/  IADD3 R53, P0, PT, R57, -0x1, RZ ;  /* 0xffffffff39357810 */ /* 0x000fe20007f1e0ff */
[----:B------:R-:W-:Y:S01]  /*06e0*/  VIADD R49, R58, 0x58 ;  /* 0x000000583a317836 */ /* 0x000fe20000000000 */
[----:B------:R-:W-:Y:S01]  /*06f0*/  IADD3 R52, P1, PT, R56, -0x1, RZ ;  /* 0xffffffff38347810 */ /* 0x000fe20007f3e0ff */
[----:B------:R-:W-:Y:S01]  /*0700*/  VIADD R48, R54, 0x10 ;  /* 0x0000001036307836 */ /* 0x000fe20000000000 */
[C---:B------:R-:W-:Y:S01]  /*0710*/  LOP3.LUT R51, R2.reuse, 0xfffffff0, RZ, 0xc0, !PT ;  /* 0xfffffff002337812 */ /* 0x040fe200078ec0ff */
[----:B------:R-:W-:Y:S01]  /*0720*/  IMAD.X R47, RZ, RZ, -0x1, P0 ;  /* 0xffffffffff2f7424 */ /* 0x000fe200000e06ff */
[----:B------:R-:W-:Y:S01]  /*0730*/  LOP3.LUT R50, R2, 0x3, RZ, 0xc0, !PT ;  /* 0x0000000302327812 */ /* 0x000fe200078ec0ff */
[----:B------:R-:W-:Y:S01]  /*0740*/  IMAD.X R46, RZ, RZ, -0x1, P1 ;  /* 0xffffffffff2e7424 */ /* 0x000fe200008e06ff */
[----:B------:R-:W-:-:S07]  /*0750*/  MOV R2, 0x770 ;  /* 0x0000077000027802 */ /* 0x000fce0000000f00 */
[----:B-1---5:R-:W-:Y:S05]  /*0760*/  CALL.REL.NOINC `($_Z4workP2bnS0_$_Z6bn_llrm) ;  /* 0x0000007400687944 */ /* 0x022fea0003c00000 */
[----:B------:R-:W0:Y:S01]  /*0770*/  LDCU UR4, c[0x0][0x2f8] ;  /* 0x00005f00ff0477ac */ /* 0x000e220008000800 */
[----:B------:R-:W-:Y:S02]  /*0780*/  VIADD R45, R54, 0x8 ;  /* 0x00000008362d7836 */ /* 0x000fe40000000000 */
[----:B------:R-:W-:Y:S02]  /*0790*/  IMAD.MOV.U32 R43, RZ, RZ, RZ ;  /* 0x000000ffff2b7224 */ /* 0x000fe400078e00ff */
[----:B------:R-:W-:Y:S02]  /*07a0*/  IMAD.MOV.U32 R44, RZ, RZ, RZ ;  /* 0x000000ffff2c7224 */ /* 0x000fe400078e00ff */
[----:B0-----:R-:W-:-:S07]  /*07b0*/  VIADD R42, R0, -UR4 ;  /* 0x80000004002a7c36 */ /* 0x001fce0008000000 */
.L_x_6:
[C---:B------:R-:W-:Y:S01]  /*07c0*/  IMAD.U32 R6, R43.reuse, 0x8, R42 ;  /* 0x000000082b067824 */ /* 0x040fe200078e002a */
[----:B0-----:R-:W0:Y:S05]  /*07d0*/  LDC.64 R2, c[0x3][RZ] ;  /* 0x00c00000ff027b82 */ /* 0x001e2a0000000a00 */
[----:B------:R-:W2:Y:S01]  /*07e0*/  LDL.64 R6, [R6+0x8] ;  /* 0x0000080006067983 */ /* 0x000ea20000100a00 */
[----:B------:R-:W-:Y:S01]  /*07f0*/  IADD3 R43, P2, PT, R43, 0x1, RZ ;  /* 0x000000012b2b7810 */ /* 0x000fe20007f5e0ff */
[----:B------:R-:W-:Y:S01]  /*0800*/  IMAD.MOV.U32 R14, RZ, RZ, R8 ;  /* 0x000000ffff0e7224 */ /* 0x000fe200078e0008 */
[----:B------:R-:W-:Y:S01]  /*0810*/  MOV R4, 0x8d0 ;  /* 0x000008d000047802 */ /* 0x000fe20000000f00 */
[----:B------:R-:W-:-:S02]  /*0820*/  IMAD.MOV.U32 R15, RZ, RZ, R9 ;  /* 0x000000ffff0f7224 */ /* 0x000fc400078e0009 */
[----:B------:R-:W-:Y:S02]  /*0830*/  IMAD.X R44, RZ, RZ, R44, P2 ;  /* 0x000000ffff2c7224 */ /* 0x000fe400010e062c */
[----:B------:R-:W-:Y:S02]  /*0840*/  IMAD.MOV.U32 R37, RZ, RZ, R45 ;  /* 0x000000ffff257224 */ /* 0x000fe400078e002d */
[----:B------:R-:W-:Y:S01]  /*0850*/  IMAD.MOV.U32 R35, RZ, RZ, R54 ;  /* 0x000000ffff237224 */ /* 0x000fe200078e0036 */
[----:B0-----:R-:W-:Y:S02]  /*0860*/  ISETP.GE.U32.AND P1, PT, R2, 0xf, PT ;  /* 0x0000000f0200780c */ /* 0x001fe40003f26070 */
[----:B------:R-:W-:Y:S02]  /*0870*/  ISETP.GE.U32.AND P0, PT, R43, R2, PT ;  /* 0x000000022b00720c */ /* 0x000fe40003f06070 */
[----:B------:R-:W-:Y:S02]  /*0880*/  ISETP.GE.U32.AND.EX P1, PT, R3, RZ, PT, P1 ;  /* 0x000000ff0300720c */ /* 0x000fe40003f26110 */
[----:B------:R-:W-:Y:S01]  /*0890*/  ISETP.GE.U32.AND.EX P0, PT, R44, R3, PT, P0 ;  /* 0x000000032c00720c */ /* 0x000fe20003f06100 */
[----:B--2---:R-:W-:-:S02]  /*08a0*/  IMAD.MOV.U32 R2, RZ, RZ, R6 ;  /* 0x000000ffff027224 */ /* 0x004fc400078e0006 */
[----:B------:R-:W-:-:S10]  /*08b0*/  IMAD.MOV.U32 R3, RZ, RZ, R7 ;  /* 0x000000ffff037224 */ /* 0x000fd400078e0007 */
[----:B------:R-:W-:Y:S05]  /*08c0*/  CALL.REL.NOINC `($_Z4workP2bnS0_$_Z6bn_llmmmPmS_) ;  /* 0x0000007000bc7944 */ /* 0x000fea0003c00000 */
[----:B------:R-:W2:Y:S04]  /*08d0*/  LDL.64 R4, [R1+0x3e0] ;  /* 0x0003e00001047983 */ /* 0x000ea80000100a00 */
[----:B------:R-:W3:Y:S01]  /*08e0*/  LDL.64 R2, [R1+0x3f0] ;  /* 0x0003f00001027983 */ /* 0x000ee20000100a00 */
[----:B------:R-:W-:Y:S02]  /*08f0*/  IMAD.MOV.U32 R14, RZ, RZ, R41 ;  /* 0x000000ffff0e7224 */ /* 0x000fe400078e0029 */
[----:B------:R-:W-:Y:S02]  /*0900*/  IMAD.MOV.U32 R15, RZ, RZ, R40 ;  /* 0x000000ffff0f7224 */ /* 0x000fe400078e0028 */
[----:B------:R-:W-:Y:S02]  /*0910*/  IMAD.MOV.U32 R37, RZ, RZ, R54 ;  /* 0x000000ffff257224 */ /* 0x000fe400078e0036 */
[----:B------:R-:W-:Y:S01]  /*0920*/  IMAD.MOV.U32 R35, RZ, RZ, R45 ;  /* 0x000000ffff237224 */ /* 0x000fe200078e002d */
[----:B--2---:R-:W-:-:S02]  /*0930*/  IADD3 RZ, P2, PT, RZ, R4, RZ ;  /* 0x00000004ffff7210 */ /* 0x004fc40007f5e0ff */
[----:B---3--:R-:W-:-:S03]  /*0940*/  IADD3 R2, P3, P4, RZ, R4, R2 ;  /* 0x00000004ff027210 */ /* 0x008fc60007c7e002 */
[----:B------:R-:W-:Y:S01]  /*0950*/  IMAD.X R3, R3, 0x1, R5, P2 ;  /* 0x0000000103037824 */ /* 0x000fe200010e0605 */
[----:B------:R-:W-:-:S04]  /*0960*/  MOV R4, 0x990 ;  /* 0x0000099000047802 */ /* 0x000fc80000000f00 */
[----:B------:R-:W-:-:S07]  /*0970*/  IADD3.X R3, PT, PT, R3, RZ, RZ, P3, P4 ;  /* 0x000000ff03037210 */ /* 0x000fce0001fe84ff */
[----:B------:R-:W-:Y:S05]  /*0980*/  CALL.REL.NOINC `($_Z4workP2bnS0_$_Z6bn_llmmmPmS_) ;  /* 0x00000070008c7944 */ /* 0x000fea0003c00000 */
[----:B------:R-:W-:Y:S01]  /*0990*/  VIADD R39, R54, 0x158 ;  /* 0x0000015836277836 */ /* 0x000fe20000000000 */
[----:B------:R-:W-:Y:S01]  /*09a0*/  MOV R0, 0xa00 ;  /* 0x00000a0000007802 */ /* 0x000fe20000000f00 */
[----:B------:R-:W-:Y:S02]  /*09b0*/  IMAD.MOV.U32 R14, RZ, RZ, R6 ;  /* 0x000000ffff0e7224 */ /* 0x000fe400078e0006 */
[----:B------:R-:W-:Y:S02]  /*09c0*/  IMAD.MOV.U32 R15, RZ, RZ, R7 ;  /* 0x000000ffff0f7224 */ /* 0x000fe400078e0007 */
[----:B------:R-:W-:Y:S02]  /*09d0*/  IMAD.MOV.U32 R18, RZ, RZ, R59 ;  /* 0x000000ffff127224 */ /* 0x000fe400078e003b */
[----:B------:R-:W-:-:S07]  /*09e0*/  IMAD.MOV.U32 R19, RZ, RZ, R38 ;  /* 0x000000ffff137224 */ /* 0x000fce00078e0026 */
[----:B------:R-:W-:Y:S05]  /*09f0*/  CALL.REL.NOINC `($_Z4workP2bnS0_$_Z5bn_lmP2bnmS0_) ;  /* 0x0000001000007944 */ /* 0x000fea0003c00000 */
[----:B------:R-:W-:Y:S01]  /*0a00*/  IMAD.MOV.U32 R14, RZ, RZ, R48 ;  /* 0x000000ffff0e7224 */ /* 0x000fe200078e0030 */
[----:B------:R-:W-:-:S07]  /*0a10*/  MOV R0, 0xa30 ;  /* 0x00000a3000007802 */ /* 0x000fce0000000f00 */
[----:B------:R-:W-:Y:S05]  /*0a20*/  CALL.REL.NOINC `($_Z4workP2bnS0_$_Z6bn_addP2bnS0_S0_) ;  /* 0x0000002c00b07944 */ /* 0x000fea0003c00000 */
[----:B------:R0:W5:Y:S01]  /*0a30*/  LDL.64 R14, [R1+0x3d8] ;  /* 0x0003d800010e7983 */ /* 0x0001620000100a00 */
[----:B------:R-:W1:Y:S01]  /*0a40*/  LDCU.64 UR4, c[0x0][0x120] ;  /* 0x00002400ff0477ac */ /* 0x000e620008000a00 */
[----:B------:R-:W-:Y:S01]  /*0a50*/  MOV R0, 0xac0 ;  /* 0x00000ac000007802 */ /* 0x000fe20000000f00 */
[----:B-1----:R-:W-:Y:S02]  /*0a60*/  IMAD.U32 R3, RZ, RZ, UR5 ;  /* 0x00000005ff037e24 */ /* 0x002fe4000f8e00ff */
[----:B------:R-:W-:Y:S02]  /*0a70*/  IMAD.U32 R19, RZ, RZ, UR5 ;  /* 0x00000005ff137e24 */ /* 0x000fe4000f8e00ff */
[----:B------:R-:W-:Y:S02]  /*0a80*/  IMAD.U32 R18, RZ, RZ, UR4 ;  /* 0x00000004ff127e24 */ /* 0x000fe4000f8e00ff */
[----:B------:R-:W-:Y:S02]  /*0a90*/  IMAD.U32 R2, RZ, RZ, UR4 ;  /* 0x00000004ff027e24 */ /* 0x000fe4000f8e00ff */
[----:B0-----:R-:W-:-:S07]  /*0aa0*/  IMAD.MOV.U32 R19, RZ, RZ, R3 ;  /* 0x000000ffff137224 */ /* 0x001fce00078e0003 */
[----:B-----5:R-:W-:Y:S05]  /*0ab0*/  CALL.REL.NOINC `($_Z4workP2bnS0_$_Z5bn_lmP2bnmS0_) ;  /* 0x0000000c00d07944 */ /* 0x020fea0003c00000 */
[----:B------:R-:W-:Y:S01]  /*0ac0*/  IMAD.MOV.U32 R14, RZ, RZ, R48 ;  /* 0x000000ffff0e7224 */ /* 0x000fe200078e0030 */
[----:B------:R-:W-:-:S07]  /*0ad0*/  MOV R0, 0xaf0 ;  /* 0x00000af000007802 */ /* 0x000fce0000000f00 */
[----:B------:R-:W-:Y:S05]  /*0ae0*/  CALL.REL.NOINC `($_Z4workP2bnS0_$_Z6bn_addP2bnS0_S0_) ;  /* 0x0000002c00807944 */ /* 0x000fea0003c00000 */
[----:B------:R-:W-:Y:S01]  /*0af0*/  IMAD.MOV.U32 R14, RZ, RZ, RZ ;  /* 0x000000ffff0e7224 */ /* 0x000fe200078e00ff */
[----:B------:R-:W-:Y:S06]  /*0b00*/  @!P1 BRA `(.L_x_1) ;  /* 0x0000000000a89947 */ /* 0x000fec0003800000 */
[----:B------:R-:W-:Y:S02]  /*0b10*/  IMAD.MOV.U32 R39, RZ, RZ, R49 ;  /* 0x000000ffff277224 */ /* 0x000fe400078e0031 */
[----:B------:R-:W-:Y:S02]  /*0b20*/  IMAD.MOV.U32 R0, RZ, RZ, R51 ;  /* 0x000000ffff007224 */ /* 0x000fe400078e0033 */
[----:B------:R-:W-:-:S07]  /*0b30*/  IMAD.MOV.U32 R35, RZ, RZ, R55 ;  /* 0x000000ffff237224 */ /* 0x000fce00078e0037 */
.L_x_2:
[----:B------:R-:W2:Y:S04]  /*0b40*/  LDL.64 R2, [R39+-0x38] ;  /* 0xffffc80027027983 */ /* 0x000ea80000100a00 */
[----:B------:R-:W3:Y:S04]  /*0b50*/  LDL.64 R4, [R39+-0x30] ;  /* 0xffffd00027047983 */ /* 0x000ee80000100a00 */
[----:B------:R-:W4:Y:S04]  /*0b60*/  LDL.64 R6, [R39+-0x28] ;  /* 0xffffd80027067983 */ /* 0x000f280000100a00 */
[----:B------:R-:W5:Y:S04]  /*0b70*/  LDL.64 R14, [R39+-0x20] ;  /* 0xffffe000270e7983 */ /* 0x000f680000100a00 */
[----:B------:R-:W5:Y:S04]  /*0b80*/  LDL.64 R16, [R39+-0x18] ;  /* 0xffffe80027107983 */ /* 0x000f680000100a00 */
[----:B------:R-:W5:Y:S04]  /*0b90*/  LDL.64 R18, [R39+-0x10] ;  /* 0xfffff00027127983 */ /* 0x000f680000100a00 */
[----:B------:R-:W5:Y:S04]  /*0ba0*/  LDL.64 R20, [R39+-0x8] ;  /* 0xfffff80027147983 */ /* 0x000f680000100a00 */
[----:B------:R-:W5:Y:S04]  /*0bb0*/  LDL.64 R22, [R39] ;  /* 0x0000000027167983 */ /* 0x000f680000100a00 */
[----:B------:R-:W5:Y:S04]  /*0bc0*/  LDL.64 R24, [R39+0x8] ;  /* 0x0000080027187983 */ /* 0x000f680000100a00 */
[----:B------:R-:W5:Y:S04]  /*0bd0*/  LDL.64 R26, [R39+0x10] ;  /* 0x00001000271a7983 */ /* 0x000f680000100a00 */
[----:B------:R-:W5:Y:S04]  /*0be0*/  LDL.64 R36, [R39+0x18] ;  /* 0x0000180027247983 */ /* 0x000f680000100a00 */
[----:B------:R-:W5:Y:S04]  /*0bf0*/  LDL.64 R70, [R39+0x20] ;  /* 0x0000200027467983 */ /* 0x000f680000100a00 */
[----:B------:R-:W5:Y:S04]  /*0c00*/  LDL.64 R72, [R39+0x28] ;  /* 0x0000280027487983 */ /* 0x000f680000100a00 */
[----:B------:R-:W5:Y:S04]  /*0c10*/  LDL.64 R74, [R39+0x30] ;  /* 0x00003000274a7983 */ /* 0x000f680000100a00 */
[----:B------:R-:W5:Y:S04]  /*0c20*/  LDL.64 R76, [R39+0x38] ;  /* 0x00003800274c7983 */ /* 0x000f680000100a00 */
[----:B------:R-:W5:Y:S01]  /*0c30*/  LDL.64 R78, [R39+0x40] ;  /* 0x00004000274e7983 */ /* 0x000f620000100a00 */
[----:B------:R-:W-:-:S04]  /*0c40*/  IADD3 R0, P1, PT, R0, -0x10, RZ ;  /* 0xfffffff000007810 */ /* 0x000fc80007f3e0ff */
[----:B------:R-:W-:Y:S02]  /*0c50*/  IADD3.X R35, PT, PT, R35, -0x1, RZ, P1, !PT ;  /* 0xffffffff23237810 */ /* 0x000fe40000ffe4ff */
[----:B------:R-:W-:-:S04]  /*0c60*/  ISETP.NE.U32.AND P1, PT, R0, RZ, PT ;  /* 0x000000ff0000720c */ /* 0x000fc80003f25070 */
[----:B------:R-:W-:Y:S01]  /*0c70*/  ISETP.NE.AND.EX P1, PT, R35, RZ, PT, P1 ;  /* 0x000000ff2300720c */ /* 0x000fe20003f25310 */
[----:B--2---:R-:W-:Y:S04]  /*0c80*/  STL.64 [R39+-0x40], R2 ;  /* 0xffffc00227007387 */ /* 0x004fe80000100a00 */
[----:B---3--:R-:W-:Y:S04]  /*0c90*/  STL.64 [R39+-0x38], R4 ;  /* 0xffffc80427007387 */ /* 0x008fe80000100a00 */
[----:B----4-:R-:W-:Y:S04]  /*0ca0*/  STL.64 [R39+-0x30], R6 ;  /* 0xffffd00627007387 */ /* 0x010fe80000100a00 */
[----:B-----5:R-:W-:Y:S04]  /*0cb0*/  STL.64 [R39+-0x28], R14 ;  /* 0xffffd80e27007387 */ /* 0x020fe80000100a00 */
[----:B------:R-:W-:Y:S04]  /*0cc0*/  STL.64 [R39+-0x20], R16 ;  /* 0xffffe01027007387 */ /* 0x000fe80000100a00 */
[----:B------:R-:W-:Y:S04]  /*0cd0*/  STL.64 [R39+-0x18], R18 ;  /* 0xffffe81227007387 */ /* 0x000fe80000100a00 */
[----:B------:R-:W-:Y:S04]  /*0ce0*/  STL.64 [R39+-0x10], R20 ;  /* 0xfffff01427007387 */ /* 0x000fe80000100a00 */
[----:B------:R-:W-:Y:S04]  /*0cf0*/  STL.64 [R39+-0x8], R22 ;  /* 0xfffff81627007387 */ /* 0x000fe80000100a00 */
[----:B------:R-:W-:Y:S04]  /*0d00*/  STL.64 [R39], R24 ;  /* 0x0000001827007387 */ /* 0x000fe80000100a00 */
[----:B------:R-:W-:Y:S04]  /*0d10*/  STL.64 [R39+0x8], R26 ;  /* 0x0000081a27007387 */ /* 0x000fe80000100a00 */
[----:B------:R-:W-:Y:S04]  /*0d20*/  STL.64 [R39+0x10], R36 ;  /* 0x0000102427007387 */ /* 0x000fe80000100a00 */
[----:B------:R-:W-:Y:S04]  /*0d30*/  STL.64 [R39+0x18], R70 ;  /* 0x0000184627007387 */ /* 0x000fe80000100a00 */
[----:B------:R-:W-:Y:S04]  /*0d40*/  STL.64 [R39+0x20], R72 ;  /* 0x0000204827007387 */ /* 0x000fe80000100a00 */
[----:B------:R-:W-:Y:S04]  /*0d50*/  STL.64 [R39+0x28], R74 ;  /* 0x0000284a27007387 */ /* 0x000fe80000100a00 */
[----:B------:R-:W-:Y:S04]  /*0d60*/  STL.64 [R39+0x30], R76 ;  /* 0x0000304c27007387 */ /* 0x000fe80000100a00 */
[----:B------:R0:W-:Y:S02]  /*0d70*/  STL.64 [R39+0x38], R78 ;  /* 0x0000384e27007387 */ /* 0x0001e40000100a00 */
[----:B0-----:R-:W-:Y:S01]  /*0d80*/  VIADD R39, R39, 0x80 ;  /* 0x0000008027277836 */ /* 0x001fe20000000000 */
[----:B------:R-:W-:Y:S06]  /*0d90*/  @P1 BRA `(.L_x_2) ;  /* 0xfffffffc00681947 */ /* 0x000fec000383ffff */
[----:B------:R-:W-:-:S07]  /*0da0*/  IMAD.MOV.U32 R14, RZ, RZ, R51 ;  /* 0x000000ffff0e7224 */ /* 0x000fce00078e0033 */
.L_x_1:
[----:B------:R-:W-:-:S04]  /*0db0*/  ISETP.NE.U32.AND P1, PT, R57, RZ, PT ;  /* 0x000000ff3900720c */ /* 0x000fc80003f25070 */
[----:B------:R-:W-:-:S13]  /*0dc0*/  ISETP.NE.AND.EX P1, PT, RZ, RZ, PT, P1 ;  /* 0x000000ffff00720c */ /* 0x000fda0003f25310 */
[----:B------:R-:W-:Y:S05]  /*0dd0*/  @!P1 BRA `(.L_x_3) ;  /* 0x0000000400909947 */ /* 0x000fea0003800000 */
[----:B------:R-:W-:Y:S02]  /*0de0*/  ISETP.GE.U32.AND P1, PT, R53, 0x7, PT ;  /* 0x000000073500780c */ /* 0x000fe40003f26070 */
[----:B------:R-:W-:Y:S02]  /*0df0*/  ISETP.NE.U32.AND P2, PT, R56, RZ, PT ;  /* 0x000000ff3800720c */ /* 0x000fe40003f45070 */
[----:B------:R-:W-:Y:S02]  /*0e00*/  ISETP.GE.U32.AND.EX P1, PT, R47, RZ, PT, P1 ;  /* 0x000000ff2f00720c */ /* 0x000fe40003f26110 */
[----:B------:R-:W-:-:S11]  /*0e10*/  ISETP.NE.AND.EX P2, PT, RZ, RZ, PT, P2 ;  /* 0x000000ffff00720c */ /* 0x000fd60003f45320 */
[----:B------:R-:W-:Y:S05]  /*0e20*/  @!P1 BRA `(.L_x_4) ;  /* 0x0000000000ac9947 */ /* 0x000fea0003800000 */
[----:B------:R-:W-:-:S04]  /*0e30*/  IMAD.SHL.U32 R27, R14, 0x8, RZ ;  /* 0x000000080e1b7824 */ /* 0x000fc800078e00ff */
[----:B------:R-:W-:-:S05]  /*0e40*/  VIADD R25, R27, 0x8 ;  /* 0x000000081b197836 */ /* 0x000fca0000000000 */
[----:B------:R-:W-:-:S05]  /*0e50*/  LOP3.LUT R25, R25, 0xfffffff8, RZ, 0xc0, !PT ;  /* 0xfffffff819197812 */ /* 0x000fca00078ec0ff */
[----:B------:R-:W-:-:S05]  /*0e60*/  IMAD.IADD R25, R58, 0x1, R25 ;  /* 0x000000013a197824 */ /* 0x000fca00078e0219 */
[----:B------:R-:W2:Y:S01]  /*0e70*/  LDL.64 R2, [R25+0x18] ;  /* 0x0000180019027983 */ /* 0x000ea20000100a00 */
[----:B------:R-:W-:Y:S02]  /*0e80*/  VIADD R15, R27, 0x10 ;  /* 0x000000101b0f7836 */ /* 0x000fe40000000000 */
[----:B------:R-:W-:-:S03]  /*0e90*/  IMAD.IADD R17, R58, 0x1, R27 ;  /* 0x000000013a117824 */ /* 0x000fc600078e021b */
[----:B------:R-:W-:-:S05]  /*0ea0*/  LOP3.LUT R15, R15, 0xfffffff8, RZ, 0xc0, !PT ;  /* 0xfffffff80f0f7812 */ /* 0x000fca00078ec0ff */
[----:B------:R-:W-:Y:S02]  /*0eb0*/  IMAD.IADD R15, R58, 0x1, R15 ;  /* 0x000000013a0f7824 */ /* 0x000fe400078e020f */
[----:B------:R-:W-:Y:S01]  /*0ec0*/  VIADD R23, R27, 0x18 ;  /* 0x000000181b177836 */ /* 0x000fe20000000000 */
[----:B--2---:R0:W-:Y:S04]  /*0ed0*/  STL.64 [R17+0x18], R2 ;  /* 0x0000180211007387 */ /* 0x0041e80000100a00 */
[----:B------:R-:W2:Y:S01]  /*0ee0*/  LDL.64 R4, [R15+0x18] ;  /* 0x000018000f047983 */ /* 0x000ea20000100a00 */
        /* <DEDUP_REMOVED lines=9> */
[----:B0-----:R-:W3:Y:S01]  /*0f80*/  LDL.64 R2, [R21+0x18] ;  /* 0x0000180015027983 */ /* 0x001ee20000100a00 */
[----:B------:R-:W-:-:S05]  /*0f90*/  LOP3.LUT R19, R19, 0xfffffff8, RZ, 0xc0, !PT ;  /* 0xfffffff813137812 */ /* 0x000fca00078ec0ff */
[----:B------:R-:W-:Y:S02]  /*0fa0*/  IMAD.IADD R19, R58, 0x1, R19 ;  /* 0x000000013a137824 */ /* 0x000fe400078e0213 */
[----:B------:R-:W-:Y:S01]  /*0fb0*/  VIADD R17, R27, 0x30 ;  /* 0x000000301b117836 */ /* 0x000fe20000000000 */
[----:B---3--:R0:W-:Y:S04]  /*0fc0*/  STL.64 [R23+0x18], R2 ;  /* 0x0000180217007387 */ /* 0x0081e80000100a00 */
[----:B-1----:R-:W3:Y:S01]  /*0fd0*/  LDL.64 R4, [R19+0x18] ;  /* 0x0000180013047983 */ /* 0x002ee20000100a00 */
[----:B------:R-:W-:-:S05]  /*0fe0*/  LOP3.LUT R17, R17, 0xfffffff8, RZ, 0xc0, !PT ;  /* 0xfffffff811117812 */ /* 0x000fca00078ec0ff */
[----:B------:R-:W-:Y:S02]  /*0ff0*/  IMAD.IADD R17, R58, 0x1, R17 ;  /* 0x000000013a117824 */ /* 0x000fe400078e0211 */
[----:B--2---:R-:W-:Y:S01]  /*1000*/  VIADD R15, R27, 0x38 ;  /* 0x000000381b0f7836 */ /* 0x004fe20000000000 */
[----:B---3--:R1:W-:Y:S04]  /*1010*/  STL.64 [R21+0x18], R4 ;  /* 0x0000180415007387 */ /* 0x0083e80000100a00 */
[----:B------:R-:W2:Y:S01]  /*1020*/  LDL.64 R6, [R17+0x18] ;  /* 0x0000180011067983 */ /* 0x000ea20000100a00 */
[----:B------:R-:W-:-:S05]  /*1030*/  LOP3.LUT R15, R15, 0xfffffff8, RZ, 0xc0, !PT ;  /* 0xfffffff80f0f7812 */ /* 0x000fca00078ec0ff */
[----:B------:R-:W-:Y:S02]  /*1040*/  IMAD.IADD R15, R58, 0x1, R15 ;  /* 0x000000013a0f7824 */ /* 0x000fe400078e020f */
[----:B------:R-:W-:-:S04]  /*1050*/  VIADD R14, R14, 0x8 ;  /* 0x000000080e0e7836 */ /* 0x000fc80000000000 */
[----:B0-----:R-:W-:Y:S01]  /*1060*/  IMAD.SHL.U32 R23, R14, 0x8, RZ ;  /* 0x000000080e177824 */ /* 0x001fe200078e00ff */
[----:B--2---:R0:W-:Y:S04]  /*1070*/  STL.64 [R19+0x18], R6 ;  /* 0x0000180613007387 */ /* 0x0041e80000100a00 */
[----:B------:R-:W2:Y:S01]  /*1080*/  LDL.64 R2, [R15+0x18] ;  /* 0x000018000f027983 */ /* 0x000ea20000100a00 */
[----:B------:R-:W-:-:S05]  /*1090*/  LOP3.LUT R23, R23, 0xfffffff8, RZ, 0xc0, !PT ;  /* 0xfffffff817177812 */ /* 0x000fca00078ec0ff */
[----:B------:R-:W-:Y:S01]  /*10a0*/  IMAD.IADD R0, R58, 0x1, R23 ;  /* 0x000000013a007824 */ /* 0x000fe200078e0217 */
[----:B--2---:R0:W-:Y:S04]  /*10b0*/  STL.64 [R17+0x18], R2 ;  /* 0x0000180211007387 */ /* 0x0041e80000100a00 */
[----:B-1----:R-:W2:Y:S04]  /*10c0*/  LDL.64 R4, [R0+0x18] ;  /* 0x0000180000047983 */ /* 0x002ea80000100a00 */
[----:B--2---:R0:W-:Y:S02]  /*10d0*/  STL.64 [R15+0x18], R4 ;  /* 0x000018040f007387 */ /* 0x0041e40000100a00 */
.L_x_4:
[----:B------:R-:W-:Y:S05]  /*10e0*/  @!P2 BRA `(.L_x_3) ;  /* 0x0000000000cca947 */ /* 0x000fea0003800000 */
[----:B------:R-:W-:Y:S02]  /*10f0*/  ISETP.GE.U32.AND P1, PT, R52, 0x3, PT ;  /* 0x000000033400780c */ /* 0x000fe40003f26070 */
[----:B------:R-:W-:Y:S02]  /*1100*/  ISETP.NE.U32.AND P2, PT, R50, RZ, PT ;  /* 0x000000ff3200720c */ /* 0x000fe40003f45070 */
[----:B------:R-:W-:Y:S02]  /*1110*/  ISETP.GE.U32.AND.EX P1, PT, R46, RZ, PT, P1 ;  /* 0x000000ff2e00720c */ /* 0x000fe40003f26110 */
[----:B------:R-:W-:-:S11]  /*1120*/  ISETP.NE.AND.EX P2, PT, RZ, RZ, PT, P2 ;  /* 0x000000ffff00720c */ /* 0x000fd60003f45320 */
[----:B------:R-:W-:Y:S05]  /*1130*/  @!P1 BRA `(.L_x_5) ;  /* 0x00000000005c9947 */ /* 0x000fea0003800000 */
[----:B0-----:R-:W-:-:S04]  /*1140*/  IMAD.SHL.U32 R7, R14, 0x8, RZ ;  /* 0x000000080e077824 */ /* 0x001fc800078e00ff */
        /* <DEDUP_REMOVED lines=13> */
[----:B------:R-:W-:-:S04]  /*1220*/  VIADD R14, R14, 0x4 ;  /* 0x000000040e0e7836 */ /* 0x000fc80000000000 */
[----:B------:R-:W-:Y:S01]  /*1230*/  IMAD.SHL.U32 R15, R14, 0x8, RZ ;  /* 0x000000080e0f7824 */ /* 0x000fe200078e00ff */
[----:B--2---:R1:W-:Y:S04]  /*1240*/  STL.64 [R17+0x18], R4 ;  /* 0x0000180411007387 */ /* 0x0043e80000100a00 */
[----:B------:R-:W2:Y:S01]  /*1250*/  LDL.64 R6, [R23+0x18] ;  /* 0x0000180017067983 */ /* 0x000ea20000100a00 */
[----:B------:R-:W-:-:S05]  /*1260*/  LOP3.LUT R15, R15, 0xfffffff8, RZ, 0xc0, !PT ;  /* 0xfffffff80f0f7812 */ /* 0x000fca00078ec0ff */
[----:B------:R-:W-:Y:S01]  /*1270*/  IMAD.IADD R0, R58, 0x1, R15 ;  /* 0x000000013a007824 */ /* 0x000fe200078e020f */
[----:B--2---:R1:W-:Y:S04]  /*1280*/  STL.64 [R21+0x18], R6 ;  /* 0x0000180615007387 */ /* 0x0043e80000100a00 */
[----:B0-----:R-:W2:Y:S04]  /*1290*/  LDL.64 R2, [R0+0x18] ;  /* 0x0000180000027983 */ /* 0x001ea80000100a00 */
[----:B--2---:R1:W-:Y:S02]  /*12a0*/  STL.64 [R23+0x18], R2 ;  /* 0x0000180217007387 */ /* 0x0043e40000100a00 */
.L_x_5:
[----:B------:R-:W-:Y:S05]  /*12b0*/  @!P2 BRA `(.L_x_3) ;  /* 0x000000000058a947 */ /* 0x000fea0003800000 */
[----:B01----:R-:W-:-:S04]  /*12c0*/  IMAD.SHL.U32 R7, R14, 0x8, RZ ;  /* 0x000000080e077824 */ /* 0x003fc800078e00ff */
[----:B------:R-:W-:-:S05]  /*12d0*/  VIADD R3, R7, 0x8 ;  /* 0x0000000807037836 */ /* 0x000fca0000000000 */
[----:B------:R-:W-:-:S05]  /*12e0*/  LOP3.LUT R3, R3, 0xfffffff8, RZ, 0xc0, !PT ;  /* 0xfffffff803037812 */ /* 0x000fca00078ec0ff */
[----:B------:R-:W-:-:S05]  /*12f0*/  IMAD.IADD R15, R58, 0x1, R3 ;  /* 0x000000013a0f7824 */ /* 0x000fca00078e0203 */
[----:B------:R-:W2:Y:S01]  /*1300*/  LDL.64 R2, [R15+0x18] ;  /* 0x000018000f027983 */ /* 0x000ea20000100a00 */
[----:B------:R-:W-:Y:S01]  /*1310*/  IMAD.IADD R5, R58, 0x1, R7 ;  /* 0x000000013a057824 */ /* 0x000fe200078e0207 */
[----:B------:R-:W-:-:S04]  /*1320*/  ISETP.NE.U32.AND P1, PT, R50, 0x1, PT ;  /* 0x000000013200780c */ /* 0x000fc80003f25070 */
[----:B------:R-:W-:Y:S01]  /*1330*/  ISETP.NE.AND.EX P1, PT, RZ, RZ, PT, P1 ;  /* 0x000000ffff00720c */ /* 0x000fe20003f25310 */
[----:B--2---:R2:W-:-:S12]  /*1340*/  STL.64 [R5+0x18], R2 ;  /* 0x0000180205007387 */ /* 0x0045d80000100a00 */
[----:B------:R-:W-:Y:S05]  /*1350*/  @!P1 BRA `(.L_x_3) ;  /* 0x0000000000309947 */ /* 0x000fea0003800000 */
[----:B--2---:R-:W-:-:S05]  /*1360*/  VIADD R3, R7, 0x10 ;  /* 0x0000001007037836 */ /* 0x004fca0000000000 */
[----:B------:R-:W-:-:S05]  /*1370*/  LOP3.LUT R3, R3, 0xfffffff8, RZ, 0xc0, !PT ;  /* 0xfffffff803037812 */ /* 0x000fca00078ec0ff */
[----:B------:R-:W-:-:S05]  /*1380*/  IMAD.IADD R17, R58, 0x1, R3 ;  /* 0x000000013a117824 */ /* 0x000fca00078e0203 */
[----:B------:R-:W2:Y:S01]  /*1390*/  LDL.64 R2, [R17+0x18] ;  /* 0x0000180011027983 */ /* 0x000ea20000100a00 */
[----:B------:R-:W-:-:S04]  /*13a0*/  ISETP.NE.U32.AND P1, PT, R50, 0x2, PT ;  /* 0x000000023200780c */ /* 0x000fc80003f25070 */
[----:B------:R-:W-:-:S13]  /*13b0*/  ISETP.NE.AND.EX P1, PT, RZ, RZ, PT, P1 ;  /* 0x000000ffff00720c */ /* 0x000fda0003f25310 */
[----:B------:R-:W-:-:S05]  /*13c0*/  @P1 VIADD R5, R7, 0x18 ;  /* 0x0000001807051836 */ /* 0x000fca0000000000 */
[----:B------:R-:W-:-:S05]  /*13d0*/  @P1 LOP3.LUT R5, R5, 0xfffffff8, RZ, 0xc0, !PT ;  /* 0xfffffff805051812 */ /* 0x000fca00078ec0ff */
[----:B------:R-:W-:Y:S01]  /*13e0*/  @P1 IMAD.IADD R4, R58, 0x1, R5 ;  /* 0x000000013a041824 */ /* 0x000fe200078e0205 */
[----:B--2---:R3:W-:Y:S05]  /*13f0*/  STL.64 [R15+0x18], R2 ;  /* 0x000018020f007387 */ /* 0x0047ea0000100a00 */
[----:B------:R-:W2:Y:S04]  /*1400*/  @P1 LDL.64 R4, [R4+0x18] ;  /* 0x0000180004041983 */ /* 0x000ea80000100a00 */
[----:B--2---:R3:W-:Y:S02]  /*1410*/  @P1 STL.64 [R17+0x18], R4 ;  /* 0x0000180411001387 */ /* 0x0047e40000100a00 */
.L_x_3:
[----:B0123--:R-:W2:Y:S02]  /*1420*/  LDL.64 R2, [R1+0x3e8] ;  /* 0x0003e80001027983 */ /* 0x00fea40000100a00 */
[----:B--2---:R-:W-:-:S04]  /*1430*/  IADD3 R2, P1, PT, R2, -0x1, RZ ;  /* 0xffffffff02027810 */ /* 0x004fc80007f3e0ff */
[----:B------:R-:W-:-:S05]  /*1440*/  IADD3.X R3, PT, PT, R3, -0x1, RZ, P1, !PT ;  /* 0xffffffff03037810 */ /* 0x000fca0000ffe4ff */
[----:B------:R0:W-:Y:S01]  /*1450*/  STL.64 [R1+0x3e8], R2 ;  /* 0x0003e80201007387 */ /* 0x0001e20000100a00 */
[----:B------:R-:W-:Y:S05]  /*1460*/  @!P0 BRA `(.L_x_6) ;  /* 0xfffffff000d48947 */ /* 0x000fea000383ffff */
[----:B------:R2:W5:Y:S04]  /*1470*/  LDL.64 R106, [R1+0x3f0] ;  /* 0x0003f000016a7983 */ /* 0x0005680000100a00 */
        /* <DEDUP_REMOVED lines=38> */
[----:B------:R2:W5:Y:S01]  /*16e0*/  LDL.64 R108, [R1+0x528] ;  /* 0x00052800016c7983 */ /* 0x0005620000100a00 */
[----:B------:R-:W-:-:S02]  /*16f0*/  IMAD.MOV.U32 R58, RZ, RZ, R2 ;  /* 0x000000ffff3a7224 */ /* 0x000fc400078e0002 */
[----:B------:R-:W-:-:S07]  /*1700*/  IMAD.MOV.U32 R35, RZ, RZ, R3 ;  /* 0x000000ffff237224 */ /* 0x000fce00078e0003 */
.L_x_0:
[----:B------:R-:W3:Y:S01]  /*1710*/  LDCU UR4, c[0x0][0x2f8] ;  /* 0x00005f00ff0477ac */ /* 0x000ee20008000800 */
[----:B------:R-:W-:Y:S02]  /*1720*/  IMAD.MOV.U32 R59, RZ, RZ, R35 ;  /* 0x000000ffff3b7224 */ /* 0x000fe400078e0023 */
[----:B0-----:R-:W-:Y:S02]  /*1730*/  IMAD.MOV.U32 R2, RZ, RZ, R64 ;  /* 0x000000ffff027224 */ /* 0x001fe400078e0040 */
[----:B------:R-:W-:Y:S02]  /*1740*/  IMAD.MOV.U32 R3, RZ, RZ, 0x0 ;  /* 0x00000000ff037424 */ /* 0x000fe400078e00ff */
[----:B---3--:R-:W-:-:S05]  /*1750*/  VIADD R39, R68, -UR4 ;  /* 0x8000000444277c36 */ /* 0x008fca0008000000 */
[----:B------:R-:W-:Y:S04]  /*1760*/  STL.64 [R39], R58 ;  /* 0x0000003a27007387 */ /* 0x000fe80000100a00 */
[----:B-----5:R-:W-:Y:S04]  /*1770*/  STL.64 [R39+0x8], R106 ;  /* 0x0000086a27007387 */ /* 0x020fe80000100a00 */
[----:B------:R-:W-:Y:S04]  /*1780*/  STL.64 [R39+0x10], R4 ;  /* 0x0000100427007387 */ /* 0x000fe80000100a00 */
        /* <DEDUP_REMOVED lines=37> */
[----:B------:R1:W-:Y:S02]  /*19e0*/  STL.64 [R39+0x140], R108 ;  /* 0x0001406c27007387 */ /* 0x0003e40000100a00 */
[----:B-12---:R-:W-:Y:S05]  /*19f0*/  RET.REL.NODEC R2 `(_Z4workP2bnS0_) ;  /* 0xffffffe402807950 */ /* 0x006fea0003c3ffff */
        .type           $_Z4workP2bnS0_$_Z5bn_lmP2bnmS0_,@function
        .size           $_Z4workP2bnS0_$_Z5bn_lmP2bnmS0_,($_Z4workP2bnS0_$_Z6bn_addP2bnS0_S0_ - $_Z4workP2bnS0_$_Z5bn_lmP2bnmS0_)
$_Z4workP2bnS0_$_Z5bn_lmP2bnmS0_:
[----:B------:R-:W0:Y:S02]  /*1a00*/  LDC.64 R16, c[0x0][0x358] ;  /* 0x0000d600ff107b82 */ /* 0x000e240000000a00 */
[----:B0-----:R-:W-:Y:S02]  /*1a10*/  R2UR UR4, R16 ;  /* 0x00000000100472ca */ /* 0x001fe400000e0000 */
[----:B------:R-:W-:-:S13]  /*1a20*/  R2UR UR5, R17 ;  /* 0x00000000110572ca */ /* 0x000fda00000e0000 */
[----:B------:R0:W5:Y:S01]  /*1a30*/  LD.E.64 R2, desc[UR4][R18.64+0x8] ;  /* 0x0000080412027980 */ /* 0x000162000c101b00 */
[----:B------:R-:W1:Y:S01]  /*1a40*/  LDC R36, c[0x0][0x2f8] ;  /* 0x0000be00ff247b82 */ /* 0x000e620000000800 */
[----:B------:R-:W-:Y:S02]  /*1a50*/  MOV R4, 0x1aa0 ;  /* 0x00001aa000047802 */ /* 0x000fe40000000f00 */
[----:B-1----:R-:W-:Y:S01]  /*1a60*/  IADD3 R37, PT, PT, R36, 0x678, R1 ;  /* 0x0000067824257810 */ /* 0x002fe20007ffe001 */
[----:B------:R-:W-:-:S04]  /*1a70*/  IMAD.IADD R36, R39, 0x1, -R36 ;  /* 0x0000000127247824 */ /* 0x000fc800078e0a24 */
[----:B0-----:R-:W-:-:S07]  /*1a80*/  VIADD R35, R37, 0x8 ;  /* 0x0000000825237836 */ /* 0x001fce0000000000 */
[----:B-----5:R-:W-:Y:S05]  /*1a90*/  CALL.REL.NOINC `($_Z4workP2bnS0_$_Z6bn_llmmmPmS_) ;  /* 0x0000006000487944 */ /* 0x020fea0003c00000 */
[----:B------:R-:W2:Y:S01]  /*1aa0*/  LDL.64 R20, [R1+0x678] ;  /* 0x0006780001147983 */ /* 0x000ea20000100a00 */
[----:B------:R-:W-:Y:S02]  /*1ab0*/  R2UR UR4, R16 ;  /* 0x00000000100472ca */ /* 0x000fe400000e0000 */
[----:B------:R-:W-:Y:S01]  /*1ac0*/  R2UR UR5, R17 ;  /* 0x00000000110572ca */ /* 0x000fe200000e0000 */
[----:B--2---:R0:W-:Y:S04]  /*1ad0*/  STL.64 [R36+0x8], R20 ;  /* 0x0000081424007387 */ /* 0x0041e80000100a00 */
[----:B------:R0:W5:Y:S08]  /*1ae0*/  LDL.64 R6, [R1+0x680] ;  /* 0x0006800001067983 */ /* 0x0001700000100a00 */
[----:B------:R0:W5:Y:S01]  /*1af0*/  LD.E.64 R2, desc[UR4][R18.64+0x10] ;  /* 0x0000100412027980 */ /* 0x000162000c101b00 */
[----:B------:R-:W-:-:S07]  /*1b00*/  MOV R4, 0x1b20 ;  /* 0x00001b2000047802 */ /* 0x000fce0000000f00 */
[----:B0----5:R-:W-:Y:S05]  /*1b10*/  CALL.REL.NOINC `($_Z4workP2bnS0_$_Z6bn_llmmmPmS_) ;  /* 0x0000006000287944 */ /* 0x021fea0003c00000 */
[----:B------:R-:W2:Y:S01]  /*1b20*/  LDL.64 R2, [R1+0x678] ;  /* 0x0006780001027983 */ /* 0x000ea20000100a00 */
[----:B------:R-:W-:Y:S02]  /*1b30*/  R2UR UR4, R16 ;  /* 0x00000000100472ca */ /* 0x000fe400000e0000 */
[----:B------:R-:W-:Y:S02]  /*1b40*/  R2UR UR5, R17 ;  /* 0x00000000110572ca */ /* 0x000fe400000e0000 */
[----:B--2---:R-:W-:-:S05]  /*1b50*/  IADD3 R20, P2, PT, R6, R2, RZ ;  /* 0x0000000206147210 */ /* 0x004fca0007f5e0ff */
[----:B------:R-:W-:-:S05]  /*1b60*/  IMAD.X R6, RZ, RZ, R7, P2 ;  /* 0x000000ffff067224 */ /* 0x000fca00010e0607 */
[----:B------:R-:W-:-:S05]  /*1b70*/  IADD3 R21, P2, PT, R3, R6, RZ ;  /* 0x0000000603157210 */ /* 0x000fca0007f5e0ff */
[----:B------:R0:W-:Y:S04]  /*1b80*/  STL.64 [R36+0x10], R20 ;  /* 0x0000101424007387 */ /* 0x0001e80000100a00 */
[----:B------:R0:W5:Y:S04]  /*1b90*/  LDL.64 R6, [R1+0x680] ;  /* 0x0006800001067983 */ /* 0x0001680000100a00 */
[----:B------:R0:W5:Y:S01]  /*1ba0*/  LD.E.64 R2, desc[UR4][R18.64+0x18] ;  /* 0x0000180412027980 */ /* 0x000162000c101b00 */
[----:B------:R-:W-:Y:S01]  /*1bb0*/  IMAD.X R69, RZ, RZ, RZ, P2 ;  /* 0x000000ffff457224 */ /* 0x000fe200010e06ff */
[----:B------:R-:W-:-:S07]  /*1bc0*/  MOV R4, 0x1be0 ;  /* 0x00001be000047802 */ /* 0x000fce0000000f00 */
[----:B0----5:R-:W-:Y:S05]  /*1bd0*/  CALL.REL.NOINC `($_Z4workP2bnS0_$_Z6bn_llmmmPmS_) ;  /* 0x0000005c00f87944 */ /* 0x021fea0003c00000 */
[----:B------:R-:W2:Y:S01]  /*1be0*/  LDL.64 R2, [R1+0x678] ;  /* 0x0006780001027983 */ /* 0x000ea20000100a00 */
[----:B------:R-:W-:Y:S02]  /*1bf0*/  R2UR UR4, R16 ;  /* 0x00000000100472ca */ /* 0x000fe400000e0000 */
[----:B------:R-:W-:Y:S02]  /*1c00*/  R2UR UR5, R17 ;  /* 0x00000000110572ca */ /* 0x000fe400000e0000 */
[----:B--2---:R-:W-:-:S04]  /*1c10*/  IADD3 R20, P2, P3, R2, R69, R6 ;  /* 0x0000004502147210 */ /* 0x004fc80007b5e006 */
[----:B------:R-:W-:-:S04]  /*1c20*/  IADD3.X R6, PT, PT, RZ, RZ, R7, P2, P3 ;  /* 0x000000ffff067210 */ /* 0x000fc800017e6407 */
        /* <DEDUP_REMOVED lines=442> */
[----:B--2---:R-:W-:Y:S02]  /*37d0*/  IADD3 R4, P2, P3, R2, R69, R6 ;  /* 0x0000004502047210 */ /* 0x004fe40007b5e006 */
[----:B------:R-:W-:Y:S02]  /*37e0*/  IADD3 RZ, P4, PT, RZ, R2, RZ ;  /* 0x00000002ffff7210 */ /* 0x000fe40007f9e0ff */
[----:B------:R-:W-:-:S05]  /*37f0*/  IADD3.X R6, PT, PT, RZ, RZ, R7, P2, P3 ;  /* 0x000000ffff067210 */ /* 0x000fca00017e6407 */
[----:B------:R-:W-:-:S05]  /*3800*/  IMAD.X R5, R3, 0x1, R6, P4 ;  /* 0x0000000103057824 */ /* 0x000fca00020e0606 */
[----:B------:R0:W-:Y:S04]  /*3810*/  STL.64 [R36+0x140], R4 ;  /* 0x0001400424007387 */ /* 0x0001e80000100a00 */
[----:B------:R-:W2:Y:S02]  /*3820*/  LD.E.64 R18, desc[UR4][R18.64] ;  /* 0x0000000412127980 */ /* 0x000ea4000c101b00 */
[----:B--2---:R-:W-:Y:S02]  /*3830*/  IMAD.U32 R2, R18, 0x8, R36 ;  /* 0x0000000812027824 */ /* 0x004fe400078e0024 */
[----:B------:R-:W-:Y:S04]  /*3840*/  STL.64 [R36], R18 ;  /* 0x0000001224007387 */ /* 0x000fe80000100a00 */
[----:B------:R-:W2:Y:S01]  /*3850*/  LDL.64 R2, [R2+0x8] ;  /* 0x0000080002027983 */ /* 0x000ea20000100a00 */
[----:B0-----:R-:W-:-:S02]  /*3860*/  IMAD.MOV.U32 R4, RZ, RZ, R0 ;  /* 0x000000ffff047224 */ /* 0x001fc400078e0000 */
[----:B------:R-:W-:Y:S01]  /*3870*/  IMAD.MOV.U32 R5, RZ, RZ, 0x0 ;  /* 0x00000000ff057424 */ /* 0x000fe200078e00ff */
[----:B--2---:R-:W-:-:S04]  /*3880*/  ISETP.NE.U32.AND P2, PT, R2, RZ, PT ;  /* 0x000000ff0200720c */ /* 0x004fc80003f45070 */
[----:B------:R-:W-:-:S04]  /*3890*/  ISETP.NE.AND.EX P2, PT, R3, RZ, PT, P2 ;  /* 0x000000ff0300720c */ /* 0x000fc80003f45320 */
[----:B------:R-:W-:-:S04]  /*38a0*/  SEL R7, RZ, 0x1, !P2 ;  /* 0x00000001ff077807 */ /* 0x000fc80005000000 */
[----:B------:R-:W-:-:S05]  /*38b0*/  IADD3 R6, P2, PT, R18, R7, RZ ;  /* 0x0000000712067210 */ /* 0x000fca0007f5e0ff */
[----:B------:R-:W-:-:S05]  /*38c0*/  IMAD.X R7, RZ, RZ, R19, P2 ;  /* 0x000000ffff077224 */ /* 0x000fca00010e0613 */
[----:B------:R0:W-:Y:S02]  /*38d0*/  STL.64 [R36], R6 ;  /* 0x0000000624007387 */ /* 0x0001e40000100a00 */
[----:B0-----:R-:W-:Y:S05]  /*38e0*/  RET.REL.NODEC R4 `(_Z4workP2bnS0_) ;  /* 0xffffffc404c47950 */ /* 0x001fea0003c3ffff */
        .type           $_Z4workP2bnS0_$_Z6bn_addP2bnS0_S0_,@function
        .size           $_Z4workP2bnS0_$_Z6bn_addP2bnS0_S0_,($_Z4workP2bnS0_$_Z6bn_cmpP2bnS0_ - $_Z4workP2bnS0_$_Z6bn_addP2bnS0_S0_)
$_Z4workP2bnS0_$_Z6bn_addP2bnS0_S0_:
[----:B------:R-:W0:Y:S02]  /*38f0*/  LDCU UR4, c[0x0][0x2f8] ;  /* 0x00005f00ff0477ac */ /* 0x000e240008000800 */
[----:B0-----:R-:W-:Y:S02]  /*3900*/  VIADD R3, R48, -UR4 ;  /* 0x8000000430037c36 */ /* 0x001fe40008000000 */
[----:B------:R-:W-:-:S03]  /*3910*/  VIADD R2, R39, -UR4 ;  /* 0x8000000427027c36 */ /* 0x000fc60008000000 */
[----:B------:R-:W2:Y:S04]  /*3920*/  LDL.64 R4, [R3+0x8] ;  /* 0x0000080003047983 */ /* 0x000ea80000100a00 */
[----:B------:R-:W2:Y:S02]  /*3930*/  LDL.64 R6, [R2+0x8] ;  /* 0x0000080002067983 */ /* 0x000ea40000100a00 */
[----:B--2---:R-:W-:Y:S01]  /*3940*/  IADD3 R16, P2, PT, R4, R6, RZ ;  /* 0x0000000604107210 */ /* 0x004fe20007f5e0ff */
[----:B------:R-:W-:-:S04]  /*3950*/  VIADD R4, R14, -UR4 ;  /* 0x800000040e047c36 */ /* 0x000fc80008000000 */
[----:B------:R-:W-:-:S05]  /*3960*/  IMAD.X R15, RZ, RZ, RZ, P2 ;  /* 0x000000ffff0f7224 */ /* 0x000fca00010e06ff */
[----:B------:R-:W-:-:S05]  /*3970*/  IADD3 R17, P2, P3, R15, R7, R5 ;  /* 0x000000070f117210 */ /* 0x000fca0007b5e005 */
[----:B------:R0:W-:Y:S04]  /*3980*/  STL.64 [R4+0x8], R16 ;  /* 0x0000081004007387 */ /* 0x0001e80000100a00 */
[----:B------:R-:W2:Y:S04]  /*3990*/  LDL.64 R6, [R3+0x10] ;  /* 0x0000100003067983 */ /* 0x000ea80000100a00 */
[----:B------:R-:W2:Y:S01]  /*39a0*/  LDL.64 R14, [R2+0x10] ;  /* 0x00001000020e7983 */ /* 0x000ea20000100a00 */
[----:B------:R-:W-:-:S04]  /*39b0*/  IADD3.X R19, PT, PT, RZ, RZ, RZ, P2, P3 ;  /* 0x000000ffff137210 */ /* 0x000fc800017e64ff */
[----:B--2---:R-:W-:-:S04]  /*39c0*/  IADD3 R18, P2, P3, R14, R6, R19 ;  /* 0x000000060e127210 */ /* 0x004fc80007b5e013 */
[----:B------:R-:W-:-:S04]  /*39d0*/  IADD3.X R5, PT, PT, RZ, RZ, RZ, P2, P3 ;  /* 0x000000ffff057210 */ /* 0x000fc800017e64ff */
[----:B------:R-:W-:-:S05]  /*39e0*/  IADD3 R19, P2, P3, R5, R15, R7 ;  /* 0x0000000f05137210 */ /* 0x000fca0007b5e007 */
[----:B------:R1:W-:Y:S04]  /*39f0*/  STL.64 [R4+0x10], R18 ;  /* 0x0000101204007387 */ /* 0x0003e80000100a00 */
[----:B------:R-:W0:Y:S04]  /*3a00*/  LDL.64 R6, [R3+0x18] ;  /* 0x0000180003067983 */ /* 0x000e280000100a00 */
[----:B------:R-:W0:Y:S01]  /*3a10*/  LDL.64 R14, [R2+0x18] ;  /* 0x00001800020e7983 */ /* 0x000e220000100a00 */
[----:B------:R-:W-:-:S04]  /*3a20*/  IADD3.X R5, PT, PT, RZ, RZ, RZ, P2, P3 ;  /* 0x000000ffff057210 */ /* 0x000fc800017e64ff */
[----:B0-----:R-:W-:-:S04]  /*3a30*/  IADD3 R16, P2, P3, R14, R6, R5 ;  /* 0x000000060e107210 */ /* 0x001fc80007b5e005 */
[----:B------:R-:W-:-:S04]  /*3a40*/  IADD3.X R5, PT, PT, RZ, RZ, RZ, P2, P3 ;  /* 0x000000ffff057210 */ /* 0x000fc800017e64ff */
[----:B------:R-:W-:-:S05]  /*3a50*/  IADD3 R17, P2, P3, R5, R15, R7 ;  /* 0x0000000f05117210 */ /* 0x000fca0007b5e007 */
[----:B------:R0:W-:Y:S04]  /*3a60*/  STL.64 [R4+0x18], R16 ;  /* 0x0000181004007387 */ /* 0x0001e80000100a00 */
[----:B------:R-:W1:Y:S04]  /*3a70*/  LDL.64 R6, [R3+0x20] ;  /* 0x0000200003067983 */ /* 0x000e680000100a00 */
[----:B------:R-:W1:Y:S01]  /*3a80*/  LDL.64 R14, [R2+0x20] ;  /* 0x00002000020e7983 */ /* 0x000e620000100a00 */
[----:B------:R-:W-:-:S04]  /*3a90*/  IADD3.X R5, PT, PT, RZ, RZ, RZ, P2, P3 ;  /* 0x000000ffff057210 */ /* 0x000fc800017e64ff */
[----:B-1----:R-:W-:-:S04]  /*3aa0*/  IADD3 R18, P2, P3, R14, R6, R5 ;  /* 0x000000060e127210 */ /* 0x002fc80007b5e005 */
        /* <DEDUP_REMOVED lines=240> */
[----:B------:R-:W-:Y:S04]  /*49b0*/  STL.64 [R4+0x130], R18 ;  /* 0x0001301204007387 */ /* 0x000fe80000100a00 */
[----:B------:R-:W0:Y:S04]  /*49c0*/  LDL.64 R6, [R3+0x138] ;  /* 0x0001380003067983 */ /* 0x000e280000100a00 */
[----:B------:R-:W0:Y:S01]  /*49d0*/  LDL.64 R14, [R2+0x138] ;  /* 0x00013800020e7983 */ /* 0x000e220000100a00 */
[----:B------:R-:W-:-:S04]  /*49e0*/  IADD3.X R5, PT, PT, RZ, RZ, RZ, P2, P3 ;  /* 0x000000ffff057210 */ /* 0x000fc800017e64ff */
[----:B0-----:R-:W-:-:S04]  /*49f0*/  IADD3 R16, P2, P3, R14, R6, R5 ;  /* 0x000000060e107210 */ /* 0x001fc80007b5e005 */
[----:B------:R-:W-:-:S04]  /*4a00*/  IADD3.X R5, PT, PT, RZ, RZ, RZ, P2, P3 ;  /* 0x000000ffff057210 */ /* 0x000fc800017e64ff */
[----:B------:R-:W-:-:S05]  /*4a10*/  IADD3 R17, P2, P3, R5, R15, R7 ;  /* 0x0000000f05117210 */ /* 0x000fca0007b5e007 */
[----:B------:R0:W-:Y:S04]  /*4a20*/  STL.64 [R4+0x138], R16 ;  /* 0x0001381004007387 */ /* 0x0001e80000100a00 */
[----:B------:R-:W2:Y:S04]  /*4a30*/  LDL.64 R14, [R2+0x140] ;  /* 0x00014000020e7983 */ /* 0x000ea80000100a00 */
[----:B------:R-:W2:Y:S01]  /*4a40*/  LDL.64 R6, [R3+0x140] ;  /* 0x0001400003067983 */ /* 0x000ea20000100a00 */
[----:B------:R-:W-:-:S04]  /*4a50*/  IADD3.X R5, PT, PT, RZ, RZ, RZ, P2, P3 ;  /* 0x000000ffff057210 */ /* 0x000fc800017e64ff */
[-C--:B--2---:R-:W-:Y:S02]  /*4a60*/  IADD3 R14, P2, P3, R14, R6.reuse, R5 ;  /* 0x000000060e0e7210 */ /* 0x084fe40007b5e005 */
[----:B------:R-:W-:Y:S02]  /*4a70*/  IADD3 RZ, P4, PT, RZ, R6, RZ ;  /* 0x00000006ffff7210 */ /* 0x000fe40007f9e0ff */
[----:B------:R-:W-:Y:S02]  /*4a80*/  IADD3 RZ, P5, PT, RZ, R14, RZ ;  /* 0x0000000effff7210 */ /* 0x000fe40007fbe0ff */
[----:B------:R-:W-:-:S04]  /*4a90*/  IADD3.X R5, PT, PT, RZ, RZ, RZ, P2, P3 ;  /* 0x000000ffff057210 */ /* 0x000fc800017e64ff */
[----:B------:R-:W-:-:S05]  /*4aa0*/  IADD3.X R15, PT, PT, R5, R7, R15, P5, P4 ;  /* 0x00000007050f7210 */ /* 0x000fca0002fe840f */
[----:B------:R-:W-:Y:S04]  /*4ab0*/  STL.64 [R4+0x140], R14 ;  /* 0x0001400e04007387 */ /* 0x000fe80000100a00 */
[----:B------:R-:W2:Y:S04]  /*4ac0*/  LDL R5, [R3] ;  /* 0x0000000003057983 */ /* 0x000ea80000100800 */
[----:B------:R-:W2:Y:S02]  /*4ad0*/  LDL R6, [R2] ;  /* 0x0000000002067983 */ /* 0x000ea40000100800 */
[----:B--2---:R-:W-:-:S05]  /*4ae0*/  IMAD.IADD R7, R5, 0x1, R6 ;  /* 0x0000000105077824 */ /* 0x004fca00078e0206 */
[----:B------:R-:W-:-:S04]  /*4af0*/  VABSDIFF R7, R5, R6, R7 ;  /* 0x0000000605077214 */ /* 0x000fc800000e0207 */
[----:B------:R-:W-:-:S05]  /*4b00*/  SHF.R.U32.HI R5, RZ, 0x1, R7 ;  /* 0x00000001ff057819 */ /* 0x000fca0000011607 */
[----:B0-----:R-:W-:-:S05]  /*4b10*/  IMAD R16, R5, 0x8, R4 ;  /* 0x0000000805107824 */ /* 0x001fca00078e0204 */
[----:B------:R-:W2:Y:S01]  /*4b20*/  LDL.64 R6, [R16+0x8] ;  /* 0x0000080010067983 */ /* 0x000ea20000100a00 */
[----:B------:R-:W-:Y:S02]  /*4b30*/  IMAD.MOV.U32 R2, RZ, RZ, R0 ;  /* 0x000000ffff027224 */ /* 0x000fe400078e0000 */
[----:B------:R-:W-:Y:S01]  /*4b40*/  IMAD.MOV.U32 R3, RZ, RZ, 0x0 ;  /* 0x00000000ff037424 */ /* 0x000fe200078e00ff */
[----:B--2---:R-:W-:-:S04]  /*4b50*/  ISETP.NE.U32.AND P2, PT, R6, RZ, PT ;  /* 0x000000ff0600720c */ /* 0x004fc80003f45070 */
[----:B------:R-:W-:-:S04]  /*4b60*/  ISETP.NE.AND.EX P2, PT, R7, RZ, PT, P2 ;  /* 0x000000ff0700720c */ /* 0x000fc80003f45320 */
[----:B------:R-:W-:-:S04]  /*4b70*/  SEL R6, RZ, 0x1, !P2 ;  /* 0x00000001ff067807 */ /* 0x000fc80005000000 */
[----:B------:R-:W-:-:S05]  /*4b80*/  IADD3 R6, P2, PT, R5, R6, RZ ;  /* 0x0000000605067210 */ /* 0x000fca0007f5e0ff */
[----:B------:R-:W-:-:S05]  /*4b90*/  IMAD.X R7, RZ, RZ, RZ, P2 ;  /* 0x000000ffff077224 */ /* 0x000fca00010e06ff */
[----:B------:R0:W-:Y:S02]  /*4ba0*/  STL.64 [R4], R6 ;  /* 0x0000000604007387 */ /* 0x0001e40000100a00 */
[----:B0-----:R-:W-:Y:S05]  /*4bb0*/  RET.REL.NODEC R2 `(_Z4workP2bnS0_) ;  /* 0xffffffb402107950 */ /* 0x001fea0003c3ffff */
        .type           $_Z4workP2bnS0_$_Z6bn_cmpP2bnS0_,@function
        .size           $_Z4workP2bnS0_$_Z6bn_cmpP2bnS0_,($_Z4workP2bnS0_$_Z6bn_expP2bnS0_S0_S0_ - $_Z4workP2bnS0_$_Z6bn_cmpP2bnS0_)
$_Z4workP2bnS0_$_Z6bn_cmpP2bnS0_:
[----:B------:R-:W0:Y:S01]  /*4bc0*/  LDCU UR4, c[0x0][0x2f8] ;  /* 0x00005f00ff0477ac */ /* 0x000e220008000800 */
[----:B------:R-:W1:Y:S01]  /*4bd0*/  LDCU.128 UR12, c[0x3][0x130] ;  /* 0x00c02600ff0c77ac */ /* 0x000e620008000c00 */
[----:B0-----:R-:W-:Y:S01]  /*4be0*/  VIADD R5, R65, -UR4 ;  /* 0x8000000441057c36 */ /* 0x001fe20008000000 */
[----:B------:R-:W0:Y:S04]  /*4bf0*/  LDCU.64 UR4, c[0x3][0x140] ;  /* 0x00c02800ff0477ac */ /* 0x000e280008000a00 */
[----:B------:R-:W0:Y:S04]  /*4c00*/  LDL.64 R36, [R5+0x140] ;  /* 0x0001400005247983 */ /* 0x000e280000100a00 */
[----:B------:R-:W1:Y:S04]  /*4c10*/  LDL.64 R8, [R5+0x138] ;  /* 0x0001380005087983 */ /* 0x000e680000100a00 */
[----:B------:R-:W2:Y:S04]  /*4c20*/  LDL.64 R14, [R5+0x130] ;  /* 0x00013000050e7983 */ /* 0x000ea80000100a00 */
[----:B------:R-:W3:Y:S04]  /*4c30*/  LDL.64 R16, [R5+0x128] ;  /* 0x0001280005107983 */ /* 0x000ee80000100a00 */
[----:B------:R-:W4:Y:S04]  /*4c40*/  LDL.64 R18, [R5+0x120] ;  /* 0x0001200005127983 */ /* 0x000f280000100a00 */
[----:B------:R-:W5:Y:S04]  /*4c50*/  LDL.64 R20, [R5+0x118] ;  /* 0x0001180005147983 */ /* 0x000f680000100a00 */
[----:B------:R-:W5:Y:S04]  /*4c60*/  LDL.64 R22, [R5+0x110] ;  /* 0x0001100005167983 */ /* 0x000f680000100a00 */
[----:B------:R-:W5:Y:S04]  /*4c70*/  LDL.64 R24, [R5+0x108] ;  /* 0x0001080005187983 */ /* 0x000f680000100a00 */
[----:B------:R-:W5:Y:S04]  /*4c80*/  LDL.64 R26, [R5+0x100] ;  /* 0x00010000051a7983 */ /* 0x000f680000100a00 */
[----:B------:R-:W5:Y:S04]  /*4c90*/  LDL.64 R38, [R5+0xf8] ;  /* 0x0000f80005267983 */ /* 0x000f680000100a00 */
[----:B------:R-:W5:Y:S01]  /*4ca0*/  LDL.64 R40, [R5+0x10] ;  /* 0x0000100005287983 */ /* 0x000f620000100a00 */
[----:B0-----:R-:W-:-:S02]  /*4cb0*/  ISETP.GT.U32.AND P2, PT, R36, UR4, PT ;  /* 0x0000000424007c0c */ /* 0x001fc4000bf44070 */
[----:B------:R-:W-:Y:S02]  /*4cc0*/  ISETP.GE.U32.AND P5, PT, R36, UR4, PT ;  /* 0x0000000424007c0c */ /* 0x000fe4000bfa6070 */
[----:B-1----:R-:W-:Y:S02]  /*4cd0*/  ISETP.GT.U32.AND P0, PT, R8, UR14, PT ;  /* 0x0000000e08007c0c */ /* 0x002fe4000bf04070 */
[----:B------:R-:W-:Y:S02]  /*4ce0*/  ISETP.EQ.U32.AND P1, PT, R36, UR4, PT ;  /* 0x0000000424007c0c */ /* 0x000fe4000bf22070 */
[----:B------:R-:W-:Y:S02]  /*4cf0*/  ISETP.GT.U32.AND.EX P2, PT, R37, UR5, PT, P2 ;  /* 0x0000000525007c0c */ /* 0x000fe4000bf44120 */
[----:B------:R-:W-:Y:S02]  /*4d00*/  ISETP.GT.U32.AND.EX P0, PT, R9, UR15, PT, P0 ;  /* 0x0000000f09007c0c */ /* 0x000fe4000bf04100 */
[----:B------:R-:W-:-:S02]  /*4d10*/  ISETP.GE.U32.AND.EX P5, PT, R37, UR5, PT, P5 ;  /* 0x0000000525007c0c */ /* 0x000fc4000bfa6150 */
[----:B------:R-:W-:Y:S02]  /*4d20*/  SEL R7, RZ, 0x1, !P2 ;  /* 0x00000001ff077807 */ /* 0x000fe40005000000 */
[----:B------:R-:W-:Y:S01]  /*4d30*/  ISETP.EQ.AND.EX P0, PT, R37, UR5, P0, P1 ;  /* 0x0000000525007c0c */ /* 0x000fe20008702310 */
[----:B------:R-:W3:Y:S01]  /*4d40*/  LDCU.128 UR4, c[0x3][0x120] ;  /* 0x00c02400ff0477ac */ /* 0x000ee20008000c00 */
[----:B------:R-:W-:Y:S02]  /*4d50*/  SEL R7, R7, 0xffffffff, P5 ;  /* 0xffffffff07077807 */ /* 0x000fe40002800000 */
[----:B------:R-:W-:-:S05]  /*4d60*/  SEL R36, RZ, 0x1, !P0 ;  /* 0x00000001ff247807 */ /* 0x000fca0004000000 */
[----:B------:R-:W-:Y:S01]  /*4d70*/  IMAD.IADD R7, R7, 0x1, R36 ;  /* 0x0000000107077824 */ /* 0x000fe200078e0224 */
[----:B------:R-:W-:Y:S01]  /*4d80*/  ISETP.LT.U32.AND P1, PT, R8, UR14, PT ;  /* 0x0000000e08007c0c */ /* 0x000fe2000bf21070 */
[----:B------:R-:W5:Y:S03]  /*4d90*/  LDL.64 R36, [R5+0xf0] ;  /* 0x0000f00005247983 */ /* 0x000f660000100a00 */
[----:B------:R-:W-:-:S04]  /*4da0*/  ISETP.NE.AND P0, PT, R7, RZ, PT ;  /* 0x000000ff0700720c */ /* 0x000fc80003f05270 */
[----:B------:R-:W-:Y:S02]  /*4db0*/  ISETP.LT.U32.AND.EX P0, PT, R9, UR15, !P0, P1 ;  /* 0x0000000f09007c0c */ /* 0x000fe4000c701110 */
[----:B--2---:R-:W-:Y:S01]  /*4dc0*/  ISETP.GT.U32.AND P1, PT, R14, UR12, PT ;  /* 0x0000000c0e007c0c */ /* 0x004fe2000bf24070 */
[----:B------:R-:W-:-:S10]  /*4dd0*/  VIADD R8, R7, 0xffffffff ;  /* 0xffffffff07087836 */ /* 0x000fd40000000000 */
[----:B------:R-:W-:Y:S01]  /*4de0*/  @!P0 IMAD.MOV R8, RZ, RZ, R7 ;  /* 0x000000ffff088224 */ /* 0x000fe200078e0207 */
[----:B------:R-:W-:-:S04]  /*4df0*/  ISETP.GT.U32.AND.EX P0, PT, R15, UR13, PT, P1 ;  /* 0x0000000d0f007c0c */ /* 0x000fc8000bf04110 */
[C---:B------:R-:W-:Y:S01]  /*4e00*/  ISETP.EQ.AND P0, PT, R8.reuse, RZ, P0 ;  /* 0x000000ff0800720c */ /* 0x040fe20000702270 */
[----:B------:R-:W-:Y:S01]  /*4e10*/  VIADD R7, R8, 0x1 ;  /* 0x0000000108077836 */ /* 0x000fe20000000000 */
[----:B------:R-:W-:-:S11]  /*4e20*/  ISETP.LT.U32.AND P1, PT, R14, UR12, PT ;  /* 0x0000000c0e007c0c */ /* 0x000fd6000bf21070 */
[----:B------:R-:W-:-:S05]  /*4e30*/  @!P0 IMAD.MOV R7, RZ, RZ, R8 ;  /* 0x000000ffff078224 */ /* 0x000fca00078e0208 */
[----:B------:R-:W-:-:S04]  /*4e40*/  ISETP.NE.AND P0, PT, R7, RZ, PT ;  /* 0x000000ff0700720c */ /* 0x000fc80003f05270 */
[----:B------:R-:W-:Y:S01]  /*4e50*/  ISETP.LT.U32.AND.EX P0, PT, R15, UR13, !P0, P1 ;  /* 0x0000000d0f007c0c */ /* 0x000fe2000c701110 */
[----:B------:R-:W-:Y:S01]  /*4e60*/  VIADD R8, R7, 0xffffffff ;  /* 0xffffffff07087836 */ /* 0x000fe20000000000 */
[----:B---3--:R-:W-:Y:S01]  /*4e70*/  ISETP.GT.U32.AND P1, PT, R16, UR6, PT ;  /* 0x0000000610007c0c */ /* 0x008fe2000bf24070 */
[----:B------:R-:W2:Y:S01]  /*4e80*/  LDL.64 R14, [R5+0xe8] ;  /* 0x0000e800050e7983 */ /* 0x000ea20000100a00 */
[----:B------:R-:W5:Y:S09]  /*4e90*/  LDCU.128 UR12, c[0x3][0x110] ;  /* 0x00c02200ff0c77ac */ /* 0x000f720008000c00 */
[----:B------:R-:W-:Y:S01]  /*4ea0*/  @!P0 IMAD.MOV R8, RZ, RZ, R7 ;  /* 0x000000ffff088224 */ /* 0x000fe200078e0207 */
[----:B------:R-:W-:-:S04]  /*4eb0*/  ISETP.GT.U32.AND.EX P0, PT, R17, UR7, PT, P1 ;  /* 0x0000000711007c0c */ /* 0x000fc8000bf04110 */
[C---:B------:R-:W-:Y:S01]  /*4ec0*/  ISETP.EQ.AND P0, PT, R8.reuse, RZ, P0 ;  /* 0x000000ff0800720c */ /* 0x040fe20000702270 */
[----:B------:R-:W-:Y:S01]  /*4ed0*/  VIADD R7, R8, 0x1 ;  /* 0x0000000108077836 */ /* 0x000fe20000000000 */
[----:B------:R-:W-:-:S11]  /*4ee0*/  ISETP.LT.U32.AND P1, PT, R16, UR6, PT ;  /* 0x0000000610007c0c */ /* 0x000fd6000bf21070 */
[----:B------:R-:W-:-:S05]  /*4ef0*/  @!P0 IMAD.MOV R7, RZ, RZ, R8 ;  /* 0x000000ffff078224 */ /* 0x000fca00078e0208 */
[----:B------:R-:W-:-:S04]  /*4f00*/  ISETP.NE.AND P0, PT, R7, RZ, PT ;  /* 0x000000ff0700720c */ /* 0x000fc80003f05270 */
[----:B------:R-:W-:Y:S02]  /*4f10*/  ISETP.LT.U32.AND.EX P0, PT, R17, UR7, !P0, P1 ;  /* 0x0000000711007c0c */ /* 0x000fe4000c701110 */
[----:B----4-:R-:W-:Y:S01]  /*4f20*/  ISETP.GT.U32.AND P1, PT, R18, UR4, PT ;  /* 0x0000000412007c0c */ /* 0x010fe2000bf24070 */
[----:B------:R-:W-:Y:S01]  /*4f30*/  VIADD R8, R7, 0xffffffff ;  /* 0xffffffff07087836 */ /* 0x000fe20000000000 */
[----:B------:R-:W3:Y:S09]  /*4f40*/  LDL.64 R16, [R5+0xe0] ;  /* 0x0000e00005107983 */ /* 0x000ef20000100a00 */
        /* <DEDUP_REMOVED lines=9> */
[----:B-----5:R-:W-:Y:S01]  /*4fe0*/  ISETP.GT.U32.AND P1, PT, R20, UR14, PT ;  /* 0x0000000e14007c0c */ /* 0x020fe2000bf24070 */
[----:B------:R-:W4:Y:S01]  /*4ff0*/  LDL.64 R18, [R5+0xd8] ;  /* 0x0000d80005127983 */ /* 0x000f220000100a00 */
[----:B------:R-:W0:Y:S09]  /*5000*/  LDCU.128 UR4, c[0x3][0x100] ;  /* 0x00c02000ff0477ac */ /* 0x000e320008000c00 */
        /* <DEDUP_REMOVED lines=8> */
[----:B------:R-:W-:Y:S01]  /*5090*/  ISETP.GT.U32.AND P1, PT, R22, UR12, PT ;  /* 0x0000000c16007c0c */ /* 0x000fe2000bf24070 */
[----:B------:R-:W-:Y:S01]  /*50a0*/  VIADD R8, R7, 0xffffffff ;  /* 0xffffffff07087836 */ /* 0x000fe20000000000 */
[----:B------:R-:W5:Y:S09]  /*50b0*/  LDL.64 R20, [R5+0xd0] ;  /* 0x0000d00005147983 */ /* 0x000f720000100a00 */
        /* <DEDUP_REMOVED lines=9> */
[----:B0-----:R-:W-:Y:S01]  /*5150*/  ISETP.GT.U32.AND P1, PT, R24, UR6, PT ;  /* 0x0000000618007c0c */ /* 0x001fe2000bf24070 */
[----:B------:R-:W5:Y:S01]  /*5160*/  LDL.64 R22, [R5+0xc8] ;  /* 0x0000c80005167983 */ /* 0x000f620000100a00 */
        /* <DEDUP_REMOVED lines=23> */
[----:B------:R-:W2:Y:S09]  /*52e0*/  LDCU.128 UR4, c[0x3][0xe0] ;  /* 0x00c01c00ff0477ac */ /* 0x000eb20008000c00 */
        /* <DEDUP_REMOVED lines=20> */
[----:B--2---:R-:W-:Y:S01]  /*5430*/  ISETP.GT.U32.AND P1, PT, R14, UR6, PT ;  /* 0x000000060e007c0c */ /* 0x004fe2000bf24070 */
[----:B------:R-:W2:Y:S01]  /*5440*/  LDL.64 R36, [R5+0xa8] ;  /* 0x0000a80005247983 */ /* 0x000ea20000100a00 */
[----:B------:R-:W4:Y:S09]  /*5450*/  LDCU.128 UR12, c[0x3][0xd0] ;  /* 0x00c01a00ff0c77ac */ /* 0x000f320008000c00 */
        /* <DEDUP_REMOVED lines=8> */
[----:B---3--:R-:W-:Y:S01]  /*54e0*/  ISETP.GT.U32.AND P1, PT, R16, UR4, PT ;  /* 0x0000000410007c0c */ /* 0x008fe2000bf24070 */
        /* <DEDUP_REMOVED lines=11> */
[----:B----4-:R-:W-:Y:S01]  /*55a0*/  ISETP.GT.U32.AND P1, PT, R18, UR14, PT ;  /* 0x0000000e12007c0c */ /* 0x010fe2000bf24070 */
        /* <DEDUP_REMOVED lines=10> */
[----:B-----5:R-:W-:Y:S01]  /*5650*/  ISETP.GT.U32.AND P1, PT, R20, UR12, PT ;  /* 0x0000000c14007c0c */ /* 0x020fe2000bf24070 */
        /* <DEDUP_REMOVED lines=184> */
[----:B------:R-:W-:-:S10]  /*61e0*/  VIADD R8, R7, 0xffffffff ;  /* 0xffffffff07087836 */ /* 0x000fd40000000000 */
[----:B------:R-:W-:Y:S01]  /*61f0*/  @!P0 IMAD.MOV R8, RZ, RZ, R7 ;  /* 0x000000ffff088224 */ /* 0x000fe200078e0207 */
[----:B------:R-:W-:-:S04]  /*6200*/  ISETP.GT.U32.AND.EX P0, PT, R17, UR13, PT, P1 ;  /* 0x0000000d11007c0c */ /* 0x000fc8000bf04110 */
[C---:B------:R-:W-:Y:S01]  /*6210*/  ISETP.EQ.AND P0, PT, R8.reuse, RZ, P0 ;  /* 0x000000ff0800720c */ /* 0x040fe20000702270 */
[----:B------:R-:W-:Y:S01]  /*6220*/  VIADD R7, R8, 0x1 ;  /* 0x0000000108077836 */ /* 0x000fe20000000000 */
[----:B------:R-:W-:-:S11]  /*6230*/  ISETP.LT.U32.AND P1, PT, R16, UR12, PT ;  /* 0x0000000c10007c0c */ /* 0x000fd6000bf21070 */
[----:B------:R-:W-:Y:S02]  /*6240*/  @!P0 IMAD.MOV R7, RZ, RZ, R8 ;  /* 0x000000ffff078224 */ /* 0x000fe400078e0208 */
[----:B------:R1:W5:Y:S03]  /*6250*/  LDL.64 R8, [R5+0x8] ;  /* 0x0000080005087983 */ /* 0x0003660000100a00 */
[----:B------:R-:W-:-:S04]  /*6260*/  ISETP.NE.AND P0, PT, R7, RZ, PT ;  /* 0x000000ff0700720c */ /* 0x000fc80003f05270 */
[----:B------:R-:W-:Y:S01]  /*6270*/  ISETP.LT.U32.AND.EX P0, PT, R17, UR13, !P0, P1 ;  /* 0x0000000d11007c0c */ /* 0x000fe2000c701110 */
[----:B------:R-:W-:Y:S01]  /*6280*/  VIADD R14, R7, 0xffffffff ;  /* 0xffffffff070e7836 */ /* 0x000fe20000000000 */
[----:B0-----:R-:W-:Y:S01]  /*6290*/  ISETP.GT.U32.AND P1, PT, R18, UR6, PT ;  /* 0x0000000612007c0c */ /* 0x001fe2000bf24070 */
[----:B------:R-:W0:Y:S10]  /*62a0*/  LDCU.128 UR12, c[0x3][0x30] ;  /* 0x00c00600ff0c77ac */ /* 0x000e340008000c00 */
        /* <DEDUP_REMOVED lines=9> */
[----:B------:R-:W-:-:S10]  /*6340*/  VIADD R14, R7, 0xffffffff ;  /* 0xffffffff070e7836 */ /* 0x000fd40000000000 */
[----:B------:R-:W-:Y:S01]  /*6350*/  @!P0 IMAD.MOV R14, RZ, RZ, R7 ;  /* 0x000000ffff0e8224 */ /* 0x000fe200078e0207 */
[----:B------:R-:W-:-:S04]  /*6360*/  ISETP.GT.U32.AND.EX P0, PT, R21, UR5, PT, P1 ;  /* 0x0000000515007c0c */ /* 0x000fc8000bf04110 */
[C---:B------:R-:W-:Y:S01]  /*6370*/  ISETP.EQ.AND P0, PT, R14.reuse, RZ, P0 ;  /* 0x000000ff0e00720c */ /* 0x040fe20000702270 */
[----:B-1----:R-:W-:Y:S01]  /*6380*/  VIADD R5, R14, 0x1 ;  /* 0x000000010e057836 */ /* 0x002fe20000000000 */
[----:B------:R-:W-:-:S11]  /*6390*/  ISETP.LT.U32.AND P1, PT, R20, UR4, PT ;  /* 0x0000000414007c0c */ /* 0x000fd6000bf21070 */
[----:B------:R-:W-:-:S05]  /*63a0*/  @!P0 IMAD.MOV R5, RZ, RZ, R14 ;  /* 0x000000ffff058224 */ /* 0x000fca00078e020e */
[----:B------:R-:W-:-:S04]  /*63b0*/  ISETP.NE.AND P0, PT, R5, RZ, PT ;  /* 0x000000ff0500720c */ /* 0x000fc80003f05270 */
[----:B------:R-:W-:Y:S01]  /*63c0*/  ISETP.LT.U32.AND.EX P0, PT, R21, UR5, !P0, P1 ;  /* 0x0000000515007c0c */ /* 0x000fe2000c701110 */
[----:B------:R-:W-:Y:S01]  /*63d0*/  VIADD R7, R5, 0xffffffff ;  /* 0xffffffff05077836 */ /* 0x000fe20000000000 */
[----:B0-----:R-:W-:Y:S01]  /*63e0*/  ISETP.GT.U32.AND P1, PT, R22, UR14, PT ;  /* 0x0000000e16007c0c */ /* 0x001fe2000bf24070 */
[----:B------:R-:W2:Y:S10]  /*63f0*/  LDCU.128 UR4, c[0x3][0x20] ;  /* 0x00c00400ff0477ac */ /* 0x000eb40008000c00 */
        /* <DEDUP_REMOVED lines=20> */
[----:B------:R-:W4:Y:S10]  /*6540*/  LDCU.128 UR12, c[0x3][0x10] ;  /* 0x00c00200ff0c77ac */ /* 0x000f340008000c00 */
        /* <DEDUP_REMOVED lines=20> */
[----:B------:R-:W5:Y:S10]  /*6690*/  LDCU.64 UR4, c[0x3][0x8] ;  /* 0x00c00100ff0477ac */ /* 0x000f740008000a00 */
        /* <DEDUP_REMOVED lines=9> */
[----:B------:R-:W-:-:S03]  /*6730*/  VIADD R7, R5, 0xffffffff ;  /* 0xffffffff05077836 */ /* 0x000fc60000000000 */
[----:B------:R-:W-:-:S07]  /*6740*/  ISETP.GT.U32.AND.EX P1, PT, R41, UR13, PT, P1 ;  /* 0x0000000d29007c0c */ /* 0x000fce000bf24110 */
[----:B------:R-:W-:-:S05]  /*6750*/  @!P0 IMAD.MOV R7, RZ, RZ, R5 ;  /* 0x000000ffff078224 */ /* 0x000fca00078e0205 */
[C---:B------:R-:W-:Y:S01]  /*6760*/  ISETP.EQ.AND P1, PT, R7.reuse, RZ, P1 ;  /* 0x000000ff0700720c */ /* 0x040fe20000f22270 */
[----:B------:R-:W-:-:S12]  /*6770*/  VIADD R5, R7, 0x1 ;  /* 0x0000000107057836 */ /* 0x000fd80000000000 */
[----:B------:R-:W-:Y:S01]  /*6780*/  @!P1 IMAD.MOV R5, RZ, RZ, R7 ;  /* 0x000000ffff059224 */ /* 0x000fe200078e0207 */
[----:B------:R-:W-:-:S04]  /*6790*/  ISETP.LT.U32.AND P1, PT, R40, UR12, PT ;  /* 0x0000000c28007c0c */ /* 0x000fc8000bf21070 */
[----:B------:R-:W-:-:S04]  /*67a0*/  ISETP.NE.AND P0, PT, R5, RZ, PT ;  /* 0x000000ff0500720c */ /* 0x000fc80003f05270 */
[----:B------:R-:W-:Y:S02]  /*67b0*/  ISETP.LT.U32.AND.EX P0, PT, R41, UR13, !P0, P1 ;  /* 0x0000000d29007c0c */ /* 0x000fe4000c701110 */
[----:B-----5:R-:W-:Y:S01]  /*67c0*/  ISETP.GT.U32.AND P1, PT, R8, UR4, PT ;  /* 0x0000000408007c0c */ /* 0x020fe2000bf24070 */
        /* <DEDUP_REMOVED lines=8> */
[----:B------:R-:W-:Y:S01]  /*6850*/  ISETP.LT.U32.AND.EX P0, PT, R9, UR5, !P0, P1 ;  /* 0x0000000509007c0c */ /* 0x000fe2000c701110 */
[----:B------:R-:W-:Y:S02]  /*6860*/  IMAD.MOV.U32 R7, RZ, RZ, 0x0 ;  /* 0x00000000ff077424 */ /* 0x000fe400078e00ff */
[----:B------:R-:W-:-:S10]  /*6870*/  VIADD R8, R5, 0xffffffff ;  /* 0xffffffff05087836 */ /* 0x000fd40000000000 */
[----:B------:R-:W-:Y:S01]  /*6880*/  @!P0 IMAD.MOV R8, RZ, RZ, R5 ;  /* 0x000000ffff088224 */ /* 0x000fe200078e0205 */
[----:B------:R-:W-:Y:S06]  /*6890*/  RET.REL.NODEC R6 `(_Z4workP2bnS0_) ;  /* 0xffffff9406d87950 */ /* 0x000fec0003c3ffff */
        .type           $_Z4workP2bnS0_$_Z6bn_expP2bnS0_S0_S0_,@function
        .size           $_Z4workP2bnS0_$_Z6bn_expP2bnS0_S0_S0_,($_Z4workP2bnS0_$_Z6bn_llmmmPmS_ - $_Z4workP2bnS0_$_Z6bn_expP2bnS0_S0_S0_)
$_Z4workP2bnS0_$_Z6bn_expP2bnS0_S0_S0_:
[----:B------:R-:W0:Y:S01]  /*68a0*/  LDCU.64 UR10, c[0x0][0x358] ;  /* 0x00006b00ff0a77ac */ /* 0x000e220008000a00 */
[----:B------:R-:W1:Y:S08]  /*68b0*/  LDC.64 R34, c[0x3][0x1a8] ;  /* 0x00c06a00ff227b82 */ /* 0x000e700000000a00 */
[----:B------:R-:W2:Y:S08]  /*68c0*/  LDC.64 R32, c[0x3][0x1a0] ;  /* 0x00c06800ff207b82 */ /* 0x000eb00000000a00 */
[----:B------:R-:W3:Y:S01]  /*68d0*/  LDC.64 R2, c[0x3][RZ] ;  /* 0x00c00000ff027b82 */ /* 0x000ee20000000a00 */
[----:B0-----:R-:W4:Y:S01]  /*68e0*/  LDG.E.64 R92, desc[UR10][R12.64] ;  /* 0x0000000a0c5c7981 */ /* 0x001f22000c1e1b00 */
[----:B------:R-:W-:Y:S01]  /*68f0*/  IMAD.MOV.U32 R4, RZ, RZ, 0x1 ;  /* 0x00000001ff047424 */ /* 0x000fe200078e00ff */
[----:B------:R-:W0:Y:S01]  /*6900*/  LDCU UR4, c[0x0][0x2f8] ;  /* 0x00005f00ff0477ac */ /* 0x000e220008000800 */
[----:B------:R-:W-:Y:S01]  /*6910*/  IMAD.MOV.U32 R5, RZ, RZ, 0x0 ;  /* 0x00000000ff057424 */ /* 0x000fe200078e00ff */
[----:B------:R-:W-:Y:S01]  /*6920*/  STL.64 [R1+0x10], RZ ;  /* 0x000010ff01007387 */ /* 0x000fe20000100a00 */
[----:B------:R-:W-:Y:S01]  /*6930*/  BSSY.RECONVERGENT B6, `(.L_x_7) ;  /* 0x00000fd000067945 */ /* 0x000fe20003800200 */
[----:B------:R-:W5:Y:S01]  /*6940*/  LDCU UR5, c[0x0][0x2fc] ;  /* 0x00005f80ff0577ac */ /* 0x000f620008000800 */
[----:B------:R-:W0:Y:S01]  /*6950*/  LDC.64 R6, c[0x3][0x148] ;  /* 0x00c05200ff067b82 */ /* 0x000e220000000a00 */
[----:B-1----:R1:W-:Y:S01]  /*6960*/  STL.64 [R1+0x1a8], R34 ;  /* 0x0001a82201007387 */ /* 0x0023e20000100a00 */
[----:B------:R-:W-:Y:S01]  /*6970*/  CS2R R54, SRZ ;  /* 0x0000000000367805 */ /* 0x000fe2000001ff00 */
[----:B------:R-:W5:Y:S01]  /*6980*/  LDCU.64 UR6, c[0x3][URZ] ;  /* 0x00c00000ff0677ac */ /* 0x000f620008000a00 */
[----:B------:R-:W-:Y:S01]  /*6990*/  CS2R R56, SRZ ;  /* 0x0000000000387805 */ /* 0x000fe2000001ff00 */
[----:B------:R-:W-:Y:S01]  /*69a0*/  STL.64 [R1+0x8], R4 ;  /* 0x0000080401007387 */ /* 0x000fe20000100a00 */
[----:B------:R-:W-:-:S02]  /*69b0*/  CS2R R58, SRZ ;  /* 0x00000000003a7805 */ /* 0x000fc4000001ff00 */
[----:B------:R-:W-:Y:S01]  /*69c0*/  CS2R R62, SRZ ;  /* 0x00000000003e7805 */ /* 0x000fe2000001ff00 */
[----:B------:R-:W1:Y:S01]  /*69d0*/  LDC.64 R8, c[0x3][0x150] ;  /* 0x00c05400ff087b82 */ /* 0x000e620000000a00 */
[----:B--2---:R2:W-:Y:S01]  /*69e0*/  STL.64 [R1+0x1a0], R32 ;  /* 0x0001a02001007387 */ /* 0x0045e20000100a00 */
[----:B------:R-:W-:Y:S02]  /*69f0*/  CS2R R64, SRZ ;  /* 0x0000000000407805 */ /* 0x000fe4000001ff00 */
[----:B------:R-:W-:Y:S02]  /*6a00*/  CS2R R66, SRZ ;  /* 0x0000000000427805 */ /* 0x000fe4000001ff00 */
[----:B------:R-:W-:Y:S01]  /*6a10*/  CS2R R68, SRZ ;  /* 0x0000000000447805 */ /* 0x000fe2000001ff00 */
[----:B------:R-:W-:Y:S01]  /*6a20*/  STL.64 [R1+0x18], RZ ;  /* 0x000018ff01007387 */ /* 0x000fe20000100a00 */
[----:B------:R-:W-:Y:S02]  /*6a30*/  CS2R R70, SRZ ;  /* 0x0000000000467805 */ /* 0x000fe4000001ff00 */
[----:B------:R-:W-:Y:S01]  /*6a40*/  CS2R R72, SRZ ;  /* 0x0000000000487805 */ /* 0x000fe2000001ff00 */
[----:B------:R-:W2:Y:S01]  /*6a50*/  LDC.64 R14, c[0x3][0x158] ;  /* 0x00c05600ff0e7b82 */ /* 0x000ea20000000a00 */
[----:B---3--:R3:W-:Y:S01]  /*6a60*/  STL.64 [R1], R2 ;  /* 0x0000000201007387 */ /* 0x0087e20000100a00 */
[----:B------:R-:W-:-:S02]  /*6a70*/  CS2R R74, SRZ ;  /* 0x00000000004a7805 */ /* 0x000fc4000001ff00 */
[----:B------:R-:W-:Y:S02]  /*6a80*/  CS2R R76, SRZ ;  /* 0x00000000004c7805 */ /* 0x000fe4000001ff00 */
[----:B------:R-:W-:Y:S01]  /*6a90*/  CS2R R78, SRZ ;  /* 0x00000000004e7805 */ /* 0x000fe2000001ff00 */
[----:B------:R-:W-:Y:S01]  /*6aa0*/  STL.64 [R1+0x20], RZ ;  /* 0x000020ff01007387 */ /* 0x000fe20000100a00 */
[----:B-----5:R-:W-:Y:S01]  /*6ab0*/  IMAD.U32 R94, RZ, RZ, UR6 ;  /* 0x00000006ff5e7e24 */ /* 0x020fe2000f8e00ff */
[----:B------:R-:W-:Y:S01]  /*6ac0*/  CS2R R80, SRZ ;  /* 0x0000000000507805 */ /* 0x000fe2000001ff00 */
[----:B------:R-:W5:Y:S01]  /*6ad0*/  LDC.64 R16, c[0x3][0x160] ;  /* 0x00c05800ff107b82 */ /* 0x000f620000000a00 */
[----:B0-----:R0:W-:Y:S01]  /*6ae0*/  STL.64 [R1+0x148], R6 ;  /* 0x0001480601007387 */ /* 0x0011e20000100a00 */
[----:B------:R-:W-:Y:S01]  /*6af0*/  IMAD.U32 R95, RZ, RZ, UR7 ;  /* 0x00000007ff5f7e24 */ /* 0x000fe2000f8e00ff */
[----:B------:R-:W-:Y:S02]  /*6b00*/  CS2R R82, SRZ ;  /* 0x0000000000527805 */ /* 0x000fe4000001ff00 */
[----:B------:R-:W-:Y:S01]  /*6b10*/  CS2R R84, SRZ ;  /* 0x0000000000547805 */ /* 0x000fe2000001ff00 */
[----:B------:R-:W-:Y:S01]  /*6b20*/  STL.64 [R1+0x28], RZ ;  /* 0x000028ff01007387 */ /* 0x000fe20000100a00 */
[----:B------:R-:W-:-:S02]  /*6b30*/  CS2R R86, SRZ ;  /* 0x0000000000567805 */ /* 0x000fc4000001ff00 */
[----:B------:R-:W-:Y:S01]  /*6b40*/  CS2R R88, SRZ ;  /* 0x0000000000587805 */ /* 0x000fe2000001ff00 */
[----:B------:R-:W3:Y:S01]  /*6b50*/  LDC.64 R18, c[0x3][0x168] ;  /* 0x00c05a00ff127b82 */ /* 0x000ee20000000a00 */
[----:B-1----:R1:W-:Y:S01]  /*6b60*/  STL.64 [R1+0x150], R8 ;  /* 0x0001500801007387 */ /* 0x0023e20000100a00 */
[----:B------:R-:W-:-:S03]  /*6b70*/  CS2R R90, SRZ ;  /* 0x00000000005a7805 */ /* 0x000fc6000001ff00 */
[----:B------:R-:W-:Y:S03]  /*6b80*/  STL.64 [R1+0x30], RZ ;  /* 0x000030ff01007387 */ /* 0x000fe60000100a00 */
[----:B------:R-:W0:Y:S01]  /*6b90*/  LDC.64 R20, c[0x3][0x170] ;  /* 0x00c05c00ff147b82 */ /* 0x000e220000000a00 */
[----:B--2---:R2:W-:Y:S04]  /*6ba0*/  STL.64 [R1+0x158], R14 ;  /* 0x0001580e01007387 */ /* 0x0045e80000100a00 */
[----:B------:R-:W-:Y:S03]  /*6bb0*/  STL.64 [R1+0x38], RZ ;  /* 0x000038ff01007387 */ /* 0x000fe60000100a00 */
[----:B------:R-:W1:Y:S01]  /*6bc0*/  LDC.64 R22, c[0x3][0x178] ;  /* 0x00c05e00ff167b82 */ /* 0x000e620000000a00 */
[----:B-----5:R5:W-:Y:S04]  /*6bd0*/  STL.64 [R1+0x160], R16 ;  /* 0x0001601001007387 */ /* 0x020be80000100a00 */
[----:B------:R-:W-:Y:S03]  /*6be0*/  STL.64 [R1+0x40], RZ ;  /* 0x000040ff01007387 */ /* 0x000fe60000100a00 */
[----:B------:R-:W2:Y:S01]  /*6bf0*/  LDC.64 R24, c[0x3][0x180] ;  /* 0x00c06000ff187b82 */ /* 0x000ea20000000a00 */
[----:B---3--:R3:W-:Y:S04]  /*6c00*/  STL.64 [R1+0x168], R18 ;  /* 0x0001681201007387 */ /* 0x0087e80000100a00 */
[----:B------:R-:W-:Y:S03]  /*6c10*/  STL.64 [R1+0x48], RZ ;  /* 0x000048ff01007387 */ /* 0x000fe60000100a00 */
[----:B------:R-:W5:Y:S01]  /*6c20*/  LDC.64 R26, c[0x3][0x188] ;  /* 0x00c06200ff1a7b82 */ /* 0x000f620000000a00 */
[----:B0-----:R0:W-:Y:S04]  /*6c30*/  STL.64 [R1+0x170], R20 ;  /* 0x0001701401007387 */ /* 0x0011e80000100a00 */
[----:B------:R-:W-:Y:S03]  /*6c40*/  STL.64 [R1+0x50], RZ ;  /* 0x000050ff01007387 */ /* 0x000fe60000100a00 */
[----:B------:R-:W3:Y:S01]  /*6c50*/  LDC.64 R28, c[0x3][0x190] ;  /* 0x00c06400ff1c7b82 */ /* 0x000ee20000000a00 */
[----:B-1----:R1:W-:Y:S04]  /*6c60*/  STL.64 [R1+0x178], R22 ;  /* 0x0001781601007387 */ /* 0x0023e80000100a00 */
        /* <DEDUP_REMOVED lines=17> */
[----:B--2---:R-:W-:Y:S04]  /*6d80*/  STL.64 [R1+0x1b8], R38 ;  /* 0x0001b82601007387 */ /* 0x004fe80000100a00 */
[----:B------:R-:W-:Y:S03]  /*6d90*/  STL.64 [R1+0x88], RZ ;  /* 0x000088ff01007387 */ /* 0x000fe60000100a00 */
[----:B------:R-:W2:Y:S01]  /*6da0*/  LDC.64 R32, c[0x3][0x238] ;  /* 0x00c08e00ff207b82 */ /* 0x000ea20000000a00 */
[----:B-----5:R-:W-:Y:S04]  /*6db0*/  STL.64 [R1+0x1c0], R40 ;  /* 0x0001c02801007387 */ /* 0x020fe80000100a00 */
[----:B------:R-:W-:Y:S03]  /*6dc0*/  STL.64 [R1+0x90], RZ ;  /* 0x000090ff01007387 */ /* 0x000fe60000100a00 */
[----:B------:R-:W5:Y:S01]  /*6dd0*/  LDC.64 R2, c[0x3][0x1d0] ;  /* 0x00c07400ff027b82 */ /* 0x000f620000000a00 */
[----:B---3--:R-:W-:Y:S04]  /*6de0*/  STL.64 [R1+0x1c8], R42 ;  /* 0x0001c82a01007387 */ /* 0x008fe80000100a00 */
[----:B------:R-:W-:Y:S03]  /*6df0*/  STL.64 [R1+0x98], RZ ;  /* 0x000098ff01007387 */ /* 0x000fe60000100a00 */
[----:B------:R-:W3:Y:S01]  /*6e00*/  LDC.64 R4, c[0x3][0x1d8] ;  /* 0x00c07600ff047b82 */ /* 0x000ee20000000a00 */
[----:B------:R-:W-:Y:S04]  /*6e10*/  STL.64 [R1+0xa0], RZ ;  /* 0x0000a0ff01007387 */ /* 0x000fe80000100a00 */
[----:B------:R-:W-:Y:S03]  /*6e20*/  STL.64 [R1+0xa8], RZ ;  /* 0x0000a8ff01007387 */ /* 0x000fe60000100a00 */
[----:B------:R-:W4:Y:S01]  /*6e30*/  LDC.64 R6, c[0x3][0x1e0] ;  /* 0x00c07800ff067b82 */ /* 0x000f220000000a00 */
        /* <DEDUP_REMOVED lines=28> */
[----:B0-----:R0:W-:Y:S03]  /*7000*/  STL.64 [R1+0x240], R34 ;  /* 0x0002402201007387 */ /* 0x0011e60000100a00 */
[----:B------:R-:W4:Y:S01]  /*7010*/  LDC.64 R30, c[0x3][0x230] ;  /* 0x00c08c00ff1e7b82 */ /* 0x000f220000000a00 */
[----:B--2---:R2:W-:Y:S04]  /*7020*/  STL.64 [R1+0x238], R32 ;  /* 0x0002382001007387 */ /* 0x0045e80000100a00 */
[----:B-----5:R5:W-:Y:S03]  /*7030*/  STL.64 [R1+0x1d0], R2 ;  /* 0x0001d00201007387 */ /* 0x020be60000100a00 */
[----:B-1----:R-:W1:Y:S01]  /*7040*/  LDC.64 R36, c[0x3][0x248] ;  /* 0x00c09200ff247b82 */ /* 0x002e620000000a00 */
[----:B0-----:R-:W-:Y:S01]  /*7050*/  IADD3 R34, P1, PT, R1, UR4, RZ ;  /* 0x0000000401227c10 */ /* 0x001fe2000ff3e0ff */
[----:B---3--:R0:W-:Y:S03]  /*7060*/  STL.64 [R1+0x1d8], R4 ;  /* 0x0001d80401007387 */ /* 0x0081e60000100a00 */
[----:B--2---:R-:W-:Y:S01]  /*7070*/  IADD3 R33, P2, PT, R34, 0x148, RZ ;  /* 0x0000014822217810 */ /* 0x004fe20007f5e0ff */
[----:B----4-:R2:W-:Y:S02]  /*7080*/  STL.64 [R1+0x1e0], R6 ;  /* 0x0001e00601007387 */ /* 0x0105e40000100a00 */
[----:B------:R-:W3:Y:S01]  /*7090*/  LDC.64 R38, c[0x3][0x250] ;  /* 0x00c09400ff267b82 */ /* 0x000ee20000000a00 */
[----:B------:R-:W-:Y:S01]  /*70a0*/  IADD3.X R32, PT, PT, RZ, UR5, RZ, P2, P1 ;  /* 0x00000005ff207c10 */ /* 0x000fe200097e24ff */
[----:B------:R4:W-:Y:S01]  /*70b0*/  STL.64 [R1+0x1e8], R8 ;  /* 0x0001e80801007387 */ /* 0x0009e20000100a00 */
[----:B-----5:R-:W-:-:S02]  /*70c0*/  IMAD.MOV.U32 R2, RZ, RZ, 0x1 ;  /* 0x00000001ff027424 */ /* 0x020fc400078e00ff */
[----:B------:R-:W-:Y:S01]  /*70d0*/  IMAD.MOV.U32 R3, RZ, RZ, 0x0 ;  /* 0x00000000ff037424 */ /* 0x000fe200078e00ff */
[----:B------:R5:W-:Y:S01]  /*70e0*/  STL.64 [R1+0x1f0], R14 ;  /* 0x0001f00e01007387 */ /* 0x000be20000100a00 */
[----:B0-----:R-:W-:Y:S01]  /*70f0*/  CS2R R4, SRZ ;  /* 0x0000000000047805 */ /* 0x001fe2000001ff00 */
[----:B------:R-:W0:Y:S02]  /*7100*/  LDC.64 R40, c[0x3][0x258] ;  /* 0x00c09600ff287b82 */ /* 0x000e240000000a00 */
[----:B------:R5:W-:Y:S01]  /*7110*/  STL.64 [R1+0x1f8], R16 ;  /* 0x0001f81001007387 */ /* 0x000be20000100a00 */
[----:B--2---:R-:W-:-:S03]  /*7120*/  CS2R R6, SRZ ;  /* 0x0000000000067805 */ /* 0x004fc6000001ff00 */
[----:B------:R2:W-:Y:S01]  /*7130*/  STL.64 [R1+0x200], R18 ;  /* 0x0002001201007387 */ /* 0x0005e20000100a00 */
[----:B----4-:R-:W-:Y:S01]  /*7140*/  CS2R R8, SRZ ;  /* 0x0000000000087805 */ /* 0x010fe2000001ff00 */
[----:B------:R-:W4:Y:S02]  /*7150*/  LDC.64 R42, c[0x3][0x260] ;  /* 0x00c09800ff2a7b82 */ /* 0x000f240000000a00 */
[----:B------:R2:W-:Y:S01]  /*7160*/  STL.64 [R1+0x208], R20 ;  /* 0x0002081401007387 */ /* 0x0005e20000100a00 */
[----:B-----5:R-:W-:-:S03]  /*7170*/  CS2R R14, SRZ ;  /* 0x00000000000e7805 */ /* 0x020fc6000001ff00 */
[----:B------:R5:W-:Y:S01]  /*7180*/  STL.64 [R1+0x210], R22 ;  /* 0x0002101601007387 */ /* 0x000be20000100a00 */
[----:B------:R-:W-:Y:S01]  /*7190*/  CS2R R16, SRZ ;  /* 0x0000000000107805 */ /* 0x000fe2000001ff00 */
[----:B------:R-:W4:Y:S02]  /*71a0*/  LDC.64 R44, c[0x3][0x268] ;  /* 0x00c09a00ff2c7b82 */ /* 0x000f240000000a00 */
[----:B------:R1:W-:Y:S01]  /*71b0*/  STL.64 [R1+0x218], R24 ;  /* 0x0002181801007387 */ /* 0x0003e20000100a00 */
[----:B--2---:R-:W-:-:S03]  /*71c0*/  CS2R R18, SRZ ;  /* 0x0000000000127805 */ /* 0x004fc6000001ff00 */
[----:B------:R2:W-:Y:S01]  /*71d0*/  STL.64 [R1+0x220], R26 ;  /* 0x0002201a01007387 */ /* 0x0005e20000100a00 */
[----:B------:R-:W-:Y:S01]  /*71e0*/  CS2R R20, SRZ ;  /* 0x0000000000147805 */ /* 0x000fe2000001ff00 */
[----:B------:R-:W4:Y:S02]  /*71f0*/  LDC.64 R46, c[0x3][0x270] ;  /* 0x00c09c00ff2e7b82 */ /* 0x000f240000000a00 */
[----:B------:R3:W-:Y:S01]  /*7200*/  STL.64 [R1+0x228], R28 ;  /* 0x0002281c01007387 */ /* 0x0007e20000100a00 */
[----:B-----5:R-:W-:-:S03]  /*7210*/  CS2R R22, SRZ ;  /* 0x0000000000167805 */ /* 0x020fc6000001ff00 */
[----:B------:R5:W-:Y:S01]  /*7220*/  STL.64 [R1+0x230], R30 ;  /* 0x0002301e01007387 */ /* 0x000be20000100a00 */
[----:B-1----:R-:W-:Y:S01]  /*7230*/  CS2R R24, SRZ ;  /* 0x0000000000187805 */ /* 0x002fe2000001ff00 */
[----:B------:R-:W1:Y:S02]  /*7240*/  LDC.64 R48, c[0x3][0x278] ;  /* 0x00c09e00ff307b82 */ /* 0x000e640000000a00 */
[----:B------:R4:W-:Y:S01]  /*7250*/  STL.64 [R1+0x248], R36 ;  /* 0x0002482401007387 */ /* 0x0009e20000100a00 */
[----:B--2---:R-:W-:Y:S02]  /*7260*/  CS2R R26, SRZ ;  /* 0x00000000001a7805 */ /* 0x004fe4000001ff00 */
[----:B------:R-:W-:Y:S01]  /*7270*/  ISETP.NE.U32.AND P0, PT, R92, RZ, PT ;  /* 0x000000ff5c00720c */ /* 0x000fe20003f05070 */
[----:B---3--:R2:W-:Y:S01]  /*7280*/  STL.64 [R1+0x250], R38 ;  /* 0x0002502601007387 */ /* 0x0085e20000100a00 */
[----:B------:R-:W-:Y:S01]  /*7290*/  CS2R R28, SRZ ;  /* 0x00000000001c7805 */ /* 0x000fe2000001ff00 */
[----:B------:R-:W3:Y:S01]  /*72a0*/  LDC.64 R50, c[0x3][0x280] ;  /* 0x00c0a000ff327b82 */ /* 0x000ee20000000a00 */
[----:B------:R-:W-:Y:S01]  /*72b0*/  ISETP.NE.AND.EX P0, PT, R93, RZ, PT, P0 ;  /* 0x000000ff5d00720c */ /* 0x000fe20003f05300 */
[----:B0-----:R0:W-:Y:S01]  /*72c0*/  STL.64 [R1+0x258], R40 ;  /* 0x0002582801007387 */ /* 0x0011e20000100a00 */
[----:B-----5:R-:W-:-:S03]  /*72d0*/  CS2R R30, SRZ ;  /* 0x00000000001e7805 */ /* 0x020fc6000001ff00 */
[----:B----4-:R4:W-:Y:S01]  /*72e0*/  STL.64 [R1+0x260], R42 ;  /* 0x0002602a01007387 */ /* 0x0109e20000100a00 */
[----:B------:R-:W-:Y:S01]  /*72f0*/  CS2R R36, SRZ ;  /* 0x0000000000247805 */ /* 0x000fe2000001ff00 */
[----:B------:R-:W5:Y:S02]  /*7300*/  LDC.64 R52, c[0x3][0x288] ;  /* 0x00c0a200ff347b82 */ /* 0x000f640000000a00 */
[----:B------:R4:W-:Y:S01]  /*7310*/  STL.64 [R1+0x268], R44 ;  /* 0x0002682c01007387 */ /* 0x0009e20000100a00 */
[----:B--2---:R-:W-:-:S03]  /*7320*/  CS2R R38, SRZ ;  /* 0x0000000000267805 */ /* 0x004fc6000001ff00 */
[----:B------:R2:W-:Y:S01]  /*7330*/  STL.64 [R1+0x270], R46 ;  /* 0x0002702e01007387 */ /* 0x0005e20000100a00 */
[----:B0-----:R-:W-:-:S03]  /*7340*/  CS2R R40, SRZ ;  /* 0x0000000000287805 */ /* 0x001fc6000001ff00 */
[----:B-1----:R0:W-:Y:S01]  /*7350*/  STL.64 [R1+0x278], R48 ;  /* 0x0002783001007387 */ /* 0x0021e20000100a00 */
[----:B----4-:R-:W-:Y:S02]  /*7360*/  CS2R R42, SRZ ;  /* 0x00000000002a7805 */ /* 0x010fe4000001ff00 */
[----:B------:R-:W-:Y:S01]  /*7370*/  CS2R R44, SRZ ;  /* 0x00000000002c7805 */ /* 0x000fe2000001ff00 */
[----:B---3--:R1:W-:Y:S01]  /*7380*/  STL.64 [R1+0x280], R50 ;  /* 0x0002803201007387 */ /* 0x0083e20000100a00 */
[----:B--2---:R-:W-:Y:S02]  /*7390*/  CS2R R46, SRZ ;  /* 0x00000000002e7805 */ /* 0x004fe4000001ff00 */
[----:B0-----:R-:W-:Y:S01]  /*73a0*/  CS2R R48, SRZ ;  /* 0x0000000000307805 */ /* 0x001fe2000001ff00 */
[----:B-----5:R0:W-:Y:S01]  /*73b0*/  STL.64 [R1+0x288], R52 ;  /* 0x0002883401007387 */ /* 0x0201e20000100a00 */
[----:B-1----:R-:W-:Y:S02]  /*73c0*/  CS2R R50, SRZ ;  /* 0x0000000000327805 */ /* 0x002fe4000001ff00 */
[----:B0-----:R-:W-:Y:S01]  /*73d0*/  CS2R R52, SRZ ;  /* 0x0000000000347805 */ /* 0x001fe2000001ff00 */
[----:B------:R-:W-:Y:S06]  /*73e0*/  @!P0 BRA `(.L_x_8) ;  /* 0x0000000400448947 */ /* 0x000fec0003800000 */
[----:B------:R-:W-:Y:S01]  /*73f0*/  BSSY.RECONVERGENT B5, `(.L_x_9) ;  /* 0x0000027000057945 */ /* 0x000fe20003800200 */
[----:B------:R-:W-:-:S07]  /*7400*/  CS2R R30, SRZ ;  /* 0x00000000001e7805 */ /* 0x000fce000001ff00 */
.L_x_16:
[----:B------:R-:W-:-:S04]  /*7410*/  LEA R2, P0, R31, R12, 0x3 ;  /* 0x0000000c1f027211 */ /* 0x000fc800078018ff */
[----:B------:R-:W-:-:S06]  /*7420*/  LEA.HI.X R3, R31, R13, R30, 0x3, P0 ;  /* 0x0000000d1f037211 */ /* 0x000fcc00000f1c1e */
[----:B------:R-:W2:Y:S01]  /*7430*/  LDG.E.64 R2, desc[UR10][R2.64+0x8] ;  /* 0x0000080a02027981 */ /* 0x000ea2000c1e1b00 */
[----:B------:R-:W-:Y:S01]  /*7440*/  BSSY.RECONVERGENT B4, `(.L_x_10) ;  /* 0x000001c000047945 */ /* 0x000fe20003800200 */
[----:B--2---:R-:W-:-:S04]  /*7450*/  ISETP.NE.U32.AND P0, PT, R2, RZ, PT ;  /* 0x000000ff0200720c */ /* 0x004fc80003f05070 */
[----:B------:R-:W-:-:S13]  /*7460*/  ISETP.NE.AND.EX P0, PT, R3, RZ, PT, P0 ;  /* 0x000000ff0300720c */ /* 0x000fda0003f05300 */
[----:B0-----:R-:W-:Y:S05]  /*7470*/  @!P0 BRA `(.L_x_11) ;  /* 0x0000000000608947 */ /* 0x001fea0003800000 */
[----:B------:R-:W-:Y:S01]  /*7480*/  BSSY.RECONVERGENT B3, `(.L_x_12) ;  /* 0x0000016000037945 */ /* 0x000fe20003800200 */
[----:B------:R-:W-:Y:S02]  /*7490*/  IMAD.MOV.U32 R29, RZ, RZ, R2 ;  /* 0x000000ffff1d7224 */ /* 0x000fe400078e0002 */
[----:B------:R-:W-:-:S07]  /*74a0*/  IMAD.MOV.U32 R28, RZ, RZ, R3 ;  /* 0x000000ffff1c7224 */ /* 0x000fce00078e0003 */
.L_x_15:
[----:B------:R-:W-:Y:S01]  /*74b0*/  LOP3.LUT P0, RZ, R29, 0x2, RZ, 0xc0, !PT ;  /* 0x000000021dff7812 */ /* 0x000fe2000780c0ff */
[----:B------:R-:W-:-:S12]  /*74c0*/  BSSY.RECONVERGENT B2, `(.L_x_13) ;  /* 0x0000006000027945 */ /* 0x000fd80003800200 */
[----:B------:R-:W-:Y:S05]  /*74d0*/  @!P0 BRA `(.L_x_14) ;  /* 0x0000000000108947 */ /* 0x000fea0003800000 */
[--C-:B------:R-:W-:Y:S01]  /*74e0*/  IMAD.MOV.U32 R0, RZ, RZ, R34.reuse ;  /* 0x000000ffff007224 */ /* 0x100fe200078e0022 */
[----:B------:R-:W-:Y:S01]  /*74f0*/  MOV R62, 0x7520 ;  /* 0x00007520003e7802 */ /* 0x000fe20000000f00 */
[----:B------:R-:W-:-:S07]  /*7500*/  IMAD.MOV.U32 R68, RZ, RZ, R34 ;  /* 0x000000ffff447224 */ /* 0x000fce00078e0022 */
[----:B------:R-:W-:Y:S05]  /*7510*/  CALL.REL.NOINC `($_Z4workP2bnS0_$_Z6bn_mulP2bnS0_S0_S0_) ;  /* 0x0000003400e87944 */ /* 0x000fea0003c00000 */
.L_x_14:
[----:B------:R-:W-:Y:S05]  /*7520*/  BSYNC.RECONVERGENT B2 ;  /* 0x0000000000027941 */ /* 0x000fea0003800200 */
.L_x_13:
[--C-:B------:R-:W-:Y:S01]  /*7530*/  SHF.R.U64 R61, R29, 0x1, R28.reuse ;  /* 0x000000011d3d7819 */ /* 0x100fe2000000121c */
[--C-:B------:R-:W-:Y:S01]  /*7540*/  IMAD.MOV.U32 R0, RZ, RZ, R33.reuse ;  /* 0x000000ffff007224 */ /* 0x100fe200078e0021 */
[----:B------:R-:W-:Y:S01]  /*7550*/  SHF.R.U32.HI R63, RZ, 0x1, R28 ;  /* 0x00000001ff3f7819 */ /* 0x000fe2000001161c */
[----:B------:R-:W-:Y:S01]  /*7560*/  IMAD.MOV.U32 R68, RZ, RZ, R33 ;  /* 0x000000ffff447224 */ /* 0x000fe200078e0021 */
[----:B------:R-:W-:-:S07]  /*7570*/  MOV R62, 0x7590 ;  /* 0x00007590003e7802 */ /* 0x000fce0000000f00 */
[----:B------:R-:W-:Y:S05]  /*7580*/  CALL.REL.NOINC `($_Z4workP2bnS0_$_Z6bn_mulP2bnS0_S0_S0_) ;  /* 0x0000003400cc7944 */ /* 0x000fea0003c00000 */
[----:B------:R-:W-:Y:S01]  /*7590*/  ISETP.GT.U32.AND P0, PT, R29, 0x1, PT ;  /* 0x000000011d00780c */ /* 0x000fe20003f04070 */
[----:B------:R-:W-:-:S03]  /*75a0*/  IMAD.MOV.U32 R29, RZ, RZ, R61 ;  /* 0x000000ffff1d7224 */ /* 0x000fc600078e003d */
[----:B------:R-:W-:Y:S01]  /*75b0*/  ISETP.GT.U32.AND.EX P0, PT, R28, RZ, PT, P0 ;  /* 0x000000ff1c00720c */ /* 0x000fe20003f04100 */
[----:B------:R-:W-:-:S12]  /*75c0*/  IMAD.MOV.U32 R28, RZ, RZ, R63 ;  /* 0x000000ffff1c7224 */ /* 0x000fd800078e003f */
[----:B------:R-:W-:Y:S05]  /*75d0*/  @P0 BRA `(.L_x_15) ;  /* 0xfffffffc00b40947 */ /* 0x000fea000383ffff */
[----:B------:R-:W-:Y:S05]  /*75e0*/  BSYNC.RECONVERGENT B3 ;  /* 0x0000000000037941 */ /* 0x000fea0003800200 */
.L_x_12:
[----:B------:R0:W5:Y:S02]  /*75f0*/  LDG.E.64 R92, desc[UR10][R12.64] ;  /* 0x0000000a0c5c7981 */ /* 0x000164000c1e1b00 */
.L_x_11:
[----:B------:R-:W-:Y:S05]  /*7600*/  BSYNC.RECONVERGENT B4 ;  /* 0x0000000000047941 */ /* 0x000fea0003800200 */
.L_x_10:
[----:B------:R-:W-:-:S05]  /*7610*/  IADD3 R31, P0, PT, R31, 0x1, RZ ;  /* 0x000000011f1f7810 */ /* 0x000fca0007f1e0ff */
[----:B------:R-:W-:Y:S01]  /*7620*/  IMAD.X R30, RZ, RZ, R30, P0 ;  /* 0x000000ffff1e7224 */ /* 0x000fe200000e061e */
[----:B-----5:R-:W-:-:S04]  /*7630*/  ISETP.GT.U32.AND P0, PT, R92, R31, PT ;  /* 0x0000001f5c00720c */ /* 0x020fc80003f04070 */
[----:B------:R-:W-:-:S13]  /*7640*/  ISETP.GT.U32.AND.EX P0, PT, R93, R30, PT, P0 ;  /* 0x0000001e5d00720c */ /* 0x000fda0003f04100 */
[----:B------:R-:W-:Y:S05]  /*7650*/  @P0 BRA `(.L_x_16) ;  /* 0xfffffffc006c0947 */ /* 0x000fea000383ffff */
[----:B------:R-:W-:Y:S05]  /*7660*/  BSYNC.RECONVERGENT B5 ;  /* 0x0000000000057941 */ /* 0x000fea0003800200 */
.L_x_9:
[----:B------:R1:W5:Y:S04]  /*7670*/  LDL.64 R94, [R1] ;  /* 0x00000000015e7983 */ /* 0x0003680000100a00 */
        /* <DEDUP_REMOVED lines=39> */
[----:B------:R1:W5:Y:S02]  /*78f0*/  LDL.64 R4, [R1+0x140] ;  /* 0x0001400001047983 */ /* 0x0003640000100a00 */
.L_x_8:
[----:B------:R-:W-:Y:S05]  /*7900*/  BSYNC.RECONVERGENT B6 ;  /* 0x0000000000067941 */ /* 0x000fea0003800200 */
.L_x_7:
[----:B------:R-:W-:Y:S01]  /*7910*/  IMAD.MOV.U32 R61, RZ, RZ, 0x0 ;  /* 0x00000000ff3d7424 */ /* 0x000fe200078e00ff */
[----:B-----5:R-:W-:Y:S04]  /*7920*/  STG.E.64 desc[UR10][R10.64], R94 ;  /* 0x0000005e0a007986 */ /* 0x020fe8000c101b0a */
[----:B------:R-:W-:Y:S04]  /*7930*/  STG.E.64 desc[UR10][R10.64+0x8], R2 ;  /* 0x000008020a007986 */ /* 0x000fe8000c101b0a */
        /* <DEDUP_REMOVED lines=38> */
[----:B------:R0:W-:Y:S02]  /*7ba0*/  STG.E.64 desc[UR10][R10.64+0x140], R4 ;  /* 0x000140040a007986 */ /* 0x0001e4000c101b0a */
[----:B01----:R-:W-:Y:S05]  /*7bb0*/  RET.REL.NODEC R60 `(_Z4workP2bnS0_) ;  /* 0xffffff843c107950 */ /* 0x003fea0003c3ffff */
        .type           $_Z4workP2bnS0_$_Z6bn_llmmmPmS_,@function
        .size           $_Z4workP2bnS0_$_Z6bn_llmmmPmS_,($_Z4workP2bnS0_$_Z6bn_llrm - $_Z4workP2bnS0_$_Z6bn_llmmmPmS_)
$_Z4workP2bnS0_$_Z6bn_llmmmPmS_:
[C---:B------:R-:W-:Y:S01]  /*7bc0*/  IMAD.WIDE.U32 R20, R14.reuse, R2, RZ ;  /* 0x000000020e147225 */ /* 0x040fe200078e00ff */
[----:B------:R-:W-:Y:S01]  /*7bd0*/  UMOV UR4, URZ ;  /* 0x000000ff00047c82 */ /* 0x000fe20008000000 */
[----:B------:R-:W0:Y:S02]  /*7be0*/  LDCU UR5, c[0x0][0x2f8] ;  /* 0x00005f00ff0577ac */ /* 0x000e240008000800 */
[----:B------:R-:W-:-:S04]  /*7bf0*/  IMAD.WIDE.U32 R26, R14, R3, RZ ;  /* 0x000000030e1a7225 */ /* 0x000fc800078e00ff */
[----:B------:R-:W-:-:S04]  /*7c00*/  IMAD.WIDE.U32 R22, R15, R2, RZ ;  /* 0x000000020f167225 */ /* 0x000fc800078e00ff */
[----:B------:R-:W-:Y:S02]  /*7c10*/  VIADD R21, R21, UR4 ;  /* 0x0000000415157c36 */ /* 0x000fe40008000000 */
[----:B------:R-:W-:Y:S02]  /*7c20*/  VIADD R24, R27, UR4 ;  /* 0x000000041b187c36 */ /* 0x000fe40008000000 */
[----:B------:R-:W-:Y:S01]  /*7c30*/  IMAD.MOV.U32 R25, RZ, RZ, RZ ;  /* 0x000000ffff197224 */ /* 0x000fe200078e00ff */
[----:B------:R-:W-:Y:S01]  /*7c40*/  IADD3 R21, P2, P3, R21, R26, R22 ;  /* 0x0000001a15157210 */ /* 0x000fe20007b5e016 */
[----:B------:R-:W-:Y:S02]  /*7c50*/  VIADD R23, R23, UR4 ;  /* 0x0000000417177c36 */ /* 0x000fe40008000000 */
[----:B------:R-:W-:Y:S01]  /*7c60*/  IMAD.WIDE.U32 R24, R3, R15, R24 ;  /* 0x0000000f03187225 */ /* 0x000fe200078e0018 */
[----:B------:R-:W-:-:S03]  /*7c70*/  IADD3.X R2, PT, PT, RZ, RZ, RZ, P2, P3 ;  /* 0x000000ffff027210 */ /* 0x000fc600017e64ff */
[----:B------:R-:W-:Y:S01]  /*7c80*/  IMAD.MOV.U32 R5, RZ, RZ, 0x0 ;  /* 0x00000000ff057424 */ /* 0x000fe200078e00ff */
[----:B------:R-:W-:Y:S01]  /*7c90*/  IADD3 R2, P2, P3, R2, R24, R23 ;  /* 0x0000001802027210 */ /* 0x000fe20007b5e017 */
[----:B------:R-:W-:Y:S02]  /*7ca0*/  VIADD R24, R25, UR4 ;  /* 0x0000000419187c36 */ /* 0x000fe40008000000 */
[----:B0-----:R-:W-:Y:S02]  /*7cb0*/  VIADD R23, R37, -UR5 ;  /* 0x8000000525177c36 */ /* 0x001fe40008000000 */
[----:B------:R-:W-:Y:S01]  /*7cc0*/  VIADD R25, R35, -UR5 ;  /* 0x8000000523197c36 */ /* 0x000fe20008000000 */
[----:B------:R-:W-:Y:S02]  /*7cd0*/  IADD3.X R3, PT, PT, RZ, R24, RZ, P2, P3 ;  /* 0x00000018ff037210 */ /* 0x000fe400017e64ff */
[----:B------:R-:W-:Y:S04]  /*7ce0*/  STL.64 [R23], R20 ;  /* 0x0000001417007387 */ /* 0x000fe80000100a00 */
[----:B------:R0:W-:Y:S02]  /*7cf0*/  STL.64 [R25], R2 ;  /* 0x0000000219007387 */ /* 0x0001e40000100a00 */
[----:B0-----:R-:W-:Y:S05]  /*7d00*/  RET.REL.NODEC R4 `(_Z4workP2bnS0_) ;  /* 0xffffff8004bc7950 */ /* 0x001fea0003c3ffff */
        .type           $_Z4workP2bnS0_$_Z6bn_llrm,@function
        .size           $_Z4workP2bnS0_$_Z6bn_llrm,($_Z4workP2bnS0_$_Z6bn_modP2bnS0_ - $_Z4workP2bnS0_$_Z6bn_llrm)
$_Z4workP2bnS0_$_Z6bn_llrm:
[----:B------:R-:W0:Y:S01]  /*7d10*/  LDCU.64 UR12, c[0x3][0x8] ;  /* 0x00c00100ff0c77ac */ /* 0x000e220008000a00 */
[----:B------:R-:W-:Y:S01]  /*7d20*/  IMAD.MOV.U32 R3, RZ, RZ, 0x0 ;  /* 0x00000000ff037424 */ /* 0x000fe200078e00ff */
[----:B------:R-:W-:Y:S01]  /*7d30*/  UMOV UR9, 0x20000000 ;  /* 0x2000000000097882 */ /* 0x000fe20000000000 */
[----:B0-----:R-:W-:-:S04]  /*7d40*/  UIADD3 UR8, UP0, UPT, UR12, 0x1, URZ ;  /* 0x000000010c087890 */ /* 0x001fc8000ff1e0ff */
[----:B------:R-:W-:Y:S02]  /*7d50*/  USHF.L.U32 UR5, UR8, 0x1e, URZ ;  /* 0x0000001e08057899 */ /* 0x000fe400080006ff */
[----:B------:R-:W-:Y:S02]  /*7d60*/  UIADD3.X UR7, UPT, UPT, URZ, UR13, URZ, UP0, !UPT ;  /* 0x0000000dff077290 */ /* 0x000fe400087fe4ff */
[----:B------:R-:W-:Y:S02]  /*7d70*/  USHF.R.S32.HI UR4, URZ, 0x1f, UR5 ;  /* 0x0000001fff047899 */ /* 0x000fe40008011405 */
[----:B------:R-:W-:Y:S02]  /*7d80*/  USHF.R.U64 UR6, UR8, 0x1, UR7 ;  /* 0x0000000108067899 */ /* 0x000fe40008001207 */
[----:B------:R-:W-:Y:S02]  /*7d90*/  ULOP3.LUT UR4, UR4, UR12, URZ, 0xc0, !UPT ;  /* 0x0000000c04047292 */ /* 0x000fe4000f8ec0ff */
[----:B------:R-:W-:-:S02]  /*7da0*/  USHF.R.S32.HI UR5, URZ, 0x1f, UR5 ;  /* 0x0000001fff057899 */ /* 0x000fc40008011405 */
[----:B------:R-:W-:Y:S02]  /*7db0*/  UIADD3 UR4, UP1, UPT, UR4, UR6, URZ ;  /* 0x0000000604047290 */ /* 0x000fe4000ff3e0ff */
[----:B------:R-:W-:Y:S02]  /*7dc0*/  USHF.R.U32.HI UR6, URZ, 0x1, UR7 ;  /* 0x00000001ff067899 */ /* 0x000fe40008011607 */
[----:B------:R-:W-:Y:S02]  /*7dd0*/  ULOP3.LUT UR5, UR5, UR13, URZ, 0xc0, !UPT ;  /* 0x0000000d05057292 */ /* 0x000fe4000f8ec0ff */
[----:B------:R-:W-:Y:S02]  /*7de0*/  USHF.L.U32 UR7, UR4, 0x1e, URZ ;  /* 0x0000001e04077899 */ /* 0x000fe400080006ff */
[----:B------:R-:W-:Y:S02]  /*7df0*/  UIADD3.X UR5, UPT, UPT, UR5, UR6, URZ, UP1, !UPT ;  /* 0x0000000605057290 */ /* 0x000fe40008ffe4ff */
[----:B------:R-:W-:-:S02]  /*7e00*/  USHF.R.S32.HI UR6, URZ, 0x1f, UR7 ;  /* 0x0000001fff067899 */ /* 0x000fc40008011407 */
[----:B------:R-:W-:Y:S02]  /*7e10*/  ULOP3.LUT UP0, URZ, UR8, 0x2, URZ, 0xc0, !UPT ;  /* 0x0000000208ff7892 */ /* 0x000fe4000f80c0ff */
[----:B------:R-:W-:Y:S02]  /*7e20*/  USHF.R.U64 UR4, UR4, 0x1, UR5 ;  /* 0x0000000104047899 */ /* 0x000fe40008001205 */
[----:B------:R-:W-:Y:S02]  /*7e30*/  ULOP3.LUT UR6, UR6, UR12, URZ, 0xc0, !UPT ;  /* 0x0000000c06067292 */ /* 0x000fe4000f8ec0ff */
[----:B------:R-:W-:Y:S02]  /*7e40*/  USEL UR9, UR9, 0x60000000, !UP0 ;  /* 0x6000000009097887 */ /* 0x000fe4000c000000 */
[----:B------:R-:W-:Y:S02]  /*7e50*/  UIADD3 UR6, UP0, UPT, UR6, UR4, URZ ;  /* 0x0000000406067290 */ /* 0x000fe4000ff1e0ff */
[----:B------:R-:W-:-:S02]  /*7e60*/  USHF.R.S32.HI UR8, URZ, 0x1f, UR7 ;  /* 0x0000001fff087899 */ /* 0x000fc40008011407 */
[----:B------:R-:W-:Y:S02]  /*7e70*/  ULOP3.LUT UR7, UR9, 0x80000000, UR7, 0xf8, !UPT ;  /* 0x8000000009077892 */ /* 0x000fe4000f8ef807 */
[----:B------:R-:W-:Y:S02]  /*7e80*/  ULOP3.LUT UP1, URZ, UR6, 0x2, URZ, 0xc0, !UPT ;  /* 0x0000000206ff7892 */ /* 0x000fe4000f82c0ff */
[----:B------:R-:W-:Y:S02]  /*7e90*/  USHF.R.U32.HI UR5, URZ, 0x1, UR5 ;  /* 0x00000001ff057899 */ /* 0x000fe40008011605 */
[----:B------:R-:W-:Y:S02]  /*7ea0*/  ULOP3.LUT UR8, UR8, UR13, URZ, 0xc0, !UPT ;  /* 0x0000000d08087292 */ /* 0x000fe4000f8ec0ff */
[----:B------:R-:W-:Y:S02]  /*7eb0*/  USHF.R.U64 UR4, URZ, 0x1, UR7 ;  /* 0x00000001ff047899 */ /* 0x000fe40008001207 */
[----:B------:R-:W-:-:S02]  /*7ec0*/  UIADD3.X UR8, UPT, UPT, UR8, UR5, URZ, UP0, !UPT ;  /* 0x0000000508087290 */ /* 0x000fc400087fe4ff */
[----:B------:R-:W-:Y:S02]  /*7ed0*/  USHF.R.U32.HI UR7, URZ, 0x1, UR7 ;  /* 0x00000001ff077899 */ /* 0x000fe40008011607 */
[----:B------:R-:W-:Y:S01]  /*7ee0*/  USHF.R.U64 UR6, UR6, 0x1, UR8 ;  /* 0x0000000106067899 */ /* 0x000fe20008001208 */
[----:B------:R-:W-:Y:S01]  /*7ef0*/  @UP1 UMOV UR5, UR4 ;  /* 0x0000000400051c82 */ /* 0x000fe20008000000 */
[----:B------:R-:W-:Y:S02]  /*7f00*/  @!UP1 UMOV UR5, UR4 ;  /* 0x0000000400059c82 */ /* 0x000fe40008000000 */
[----:B------:R-:W-:Y:S02]  /*7f10*/  @UP1 UIADD3 UR6, UP2, UPT, UR6, UR12, URZ ;  /* 0x0000000c06061290 */ /* 0x000fe4000ff5e0ff */
[----:B------:R-:W-:Y:S02]  /*7f20*/  ULOP3.LUT UR4, UR5, 0x1, URZ, 0xc0, !UPT ;  /* 0x0000000105047892 */ /* 0x000fe4000f8ec0ff */
[----:B------:R-:W-:-:S02]  /*7f30*/  @UP1 ULOP3.LUT UR7, UR7, 0x80000000, URZ, 0xfc, !UPT ;  /* 0x8000000007071892 */ /* 0x000fc4000f8efcff */
[----:B------:R-:W-:Y:S02]  /*7f40*/  ULOP3.LUT UP0, URZ, UR4, 0x2, UR6, 0xf8, !UPT ;  /* 0x0000000204ff7892 */ /* 0x000fe4000f80f806 */
[----:B------:R-:W-:Y:S02]  /*7f50*/  USHF.R.U32.HI UR8, URZ, 0x1, UR8 ;  /* 0x00000001ff087899 */ /* 0x000fe40008011608 */
[----:B------:R-:W-:Y:S02]  /*7f60*/  ULOP3.LUT UP0, URZ, URZ, URZ, URZ, 0xfc, UP0 ;  /* 0x000000ffffff7292 */ /* 0x000fe4000800fcff */
[----:B------:R-:W-:Y:S02]  /*7f70*/  USHF.R.U64 UR5, UR5, 0x1, UR7 ;  /* 0x0000000105057899 */ /* 0x000fe40008001207 */
[----:B------:R-:W-:Y:S02]  /*7f80*/  @UP1 UIADD3.X UR8, UPT, UPT, UR8, UR13, URZ, UP2, !UPT ;  /* 0x0000000d08081290 */ /* 0x000fe400097fe4ff */
[----:B------:R-:W-:-:S02]  /*7f90*/  USHF.R.U32.HI UR7, URZ, 0x1, UR7 ;  /* 0x00000001ff077899 */ /* 0x000fc40008011607 */
[----:B------:R-:W-:Y:S02]  /*7fa0*/  USHF.R.U64 UR6, UR6, 0x1, UR8 ;  /* 0x0000000106067899 */ /* 0x000fe40008001208 */
[----:B------:R-:W-:Y:S01]  /*7fb0*/  USHF.R.U32.HI UR8, URZ, 0x1, UR8 ;  /* 0x00000001ff087899 */ /* 0x000fe20008011608 */
[----:B------:R-:W-:Y:S01]  /*7fc0*/  @UP0 UMOV UR4, UR5 ;  /* 0x0000000500040c82 */ /* 0x000fe20008000000 */
[----:B------:R-:W-:Y:S01]  /*7fd0*/  @!UP0 UMOV UR4, UR5 ;  /* 0x0000000500048c82 */ /* 0x000fe20008000000 */
[----:B------:R-:W-:Y:S02]  /*7fe0*/  @UP0 UIADD3 UR6, UP2, UPT, UR6, UR12, URZ ;  /* 0x0000000c06060290 */ /* 0x000fe4000ff5e0ff */
[----:B------:R-:W-:Y:S02]  /*7ff0*/  ULOP3.LUT UR5, UR4, 0x1, URZ, 0xc0, !UPT ;  /* 0x0000000104057892 */ /* 0x000fe4000f8ec0ff */
[----:B------:R-:W-:Y:S02]  /*8000*/  @UP0 ULOP3.LUT UR7, UR7, 0x80000000, URZ, 0xfc, !UPT ;  /* 0x8000000007070892 */ /* 0x000fe4000f8efcff */
[----:B------:R-:W-:-:S02]  /*8010*/  ULOP3.LUT UP1, URZ, UR5, 0x2, UR6, 0xf8, !UPT ;  /* 0x0000000205ff7892 */ /* 0x000fc4000f82f806 */
[----:B------:R-:W-:Y:S02]  /*8020*/  USHF.R.U64 UR4, UR4, 0x1, UR7 ;  /* 0x0000000104047899 */ /* 0x000fe40008001207 */
[----:B------:R-:W-:Y:S02]  /*8030*/  ULOP3.LUT UP1, URZ, URZ, URZ, URZ, 0xfc, UP1 ;  /* 0x000000ffffff7292 */ /* 0x000fe4000882fcff */
[----:B------:R-:W-:Y:S02]  /*8040*/  @UP0 UIADD3.X UR8, UPT, UPT, UR8, UR13, URZ, UP2, !UPT ;  /* 0x0000000d08080290 */ /* 0x000fe400097fe4ff */
[----:B------:R-:W-:Y:S02]  /*8050*/  USHF.R.U32.HI UR7, URZ, 0x1, UR7 ;  /* 0x00000001ff077899 */ /* 0x000fe40008011607 */
[----:B------:R-:W-:Y:S02]  /*8060*/  USHF.R.U64 UR6, UR6, 0x1, UR8 ;  /* 0x0000000106067899 */ /* 0x000fe40008001208 */
[----:B------:R-:W-:-:S03]  /*8070*/  USHF.R.U32.HI UR8, URZ, 0x1, UR8 ;  /* 0x00000001ff087899 */ /* 0x000fc60008011608 */
[----:B------:R-:W-:Y:S01]  /*8080*/  @UP1 UMOV UR5, UR4 ;  /* 0x0000000400051c82 */ /* 0x000fe20008000000 */
[----:B------:R-:W-:Y:S01]  /*8090*/  @!UP1 UMOV UR5, UR4 ;  /* 0x0000000400059c82 */ /* 0x000fe20008000000 */
[----:B------:R-:W-:Y:S02]  /*80a0*/  @UP1 UIADD3 UR6, UP2, UPT, UR6, UR12, URZ ;  /* 0x0000000c06061290 */ /* 0x000fe4000ff5e0ff */
[----:B------:R-:W-:Y:S02]  /*80b0*/  ULOP3.LUT UR4, UR5, 0x1, URZ, 0xc0, !UPT ;  /* 0x0000000105047892 */ /* 0x000fe4000f8ec0ff */
[----:B------:R-:W-:Y:S02]  /*80c0*/  @UP1 ULOP3.LUT UR7, UR7, 0x80000000, URZ, 0xfc, !UPT ;  /* 0x8000000007071892 */ /* 0x000fe4000f8efcff */
[----:B------:R-:W-:Y:S02]  /*80d0*/  ULOP3.LUT UP0, URZ, UR4, 0x2, UR6, 0xf8, !UPT ;  /* 0x0000000204ff7892 */ /* 0x000fe4000f80f806 */
[----:B------:R-:W-:-:S02]  /*80e0*/  USHF.R.U64 UR5, UR5, 0x1, UR7 ;  /* 0x0000000105057899 */ /* 0x000fc40008001207 */
        /* <DEDUP_REMOVED lines=663> */
[----:B------:R-:W-:-:S05]  /*aa60*/  USHF.R.U64 UR6, UR6, 0x1, UR8 ;  /* 0x0000000106067899 */ /* 0x000fca0008001208 */
[----:B------:R-:W-:Y:S01]  /*aa70*/  @UP1 UMOV UR5, UR4 ;  /* 0x0000000400051c82 */ /* 0x000fe20008000000 */
[----:B------:R-:W-:Y:S01]  /*aa80*/  @!UP1 UMOV UR5, UR4 ;  /* 0x0000000400059c82 */ /* 0x000fe20008000000 */
[----:B------:R-:W-:Y:S02]  /*aa90*/  @UP1 UIADD3 UR6, UP2, UPT, UR6, UR12, URZ ;  /* 0x0000000c06061290 */ /* 0x000fe4000ff5e0ff */
[----:B------:R-:W-:Y:S02]  /*aaa0*/  ULOP3.LUT UR4, UR5, 0x1, URZ, 0xc0, !UPT ;  /* 0x0000000105047892 */ /* 0x000fe4000f8ec0ff */
[----:B------:R-:W-:Y:S02]  /*aab0*/  @UP1 ULOP3.LUT UR7, UR7, 0x80000000, URZ, 0xfc, !UPT ;  /* 0x8000000007071892 */ /* 0x000fe4000f8efcff */
[----:B------:R-:W-:Y:S02]  /*aac0*/  ULOP3.LUT UP0, URZ, UR4, 0x2, UR6, 0xf8, !UPT ;  /* 0x0000000204ff7892 */ /* 0x000fe4000f80f806 */
[----:B------:R-:W-:-:S02]  /*aad0*/  USHF.R.U32.HI UR4, URZ, 0x1, UR8 ;  /* 0x00000001ff047899 */ /* 0x000fc40008011608 */
[----:B------:R-:W-:Y:S02]  /*aae0*/  ULOP3.LUT UP0, URZ, URZ, URZ, URZ, 0xfc, UP0 ;  /* 0x000000ffffff7292 */ /* 0x000fe4000800fcff */
[----:B------:R-:W-:Y:S02]  /*aaf0*/  @UP1 UIADD3.X UR4, UPT, UPT, UR4, UR13, URZ, UP2, !UPT ;  /* 0x0000000d04041290 */ /* 0x000fe400097fe4ff */
[----:B------:R-:W-:Y:S02]  /*ab00*/  USHF.R.U64 UR5, UR5, 0x1, UR7 ;  /* 0x0000000105057899 */ /* 0x000fe40008001207 */
[----:B------:R-:W-:-:S05]  /*ab10*/  USHF.R.U64 UR6, UR6, 0x1, UR4 ;  /* 0x0000000106067899 */ /* 0x000fca0008001204 */
[----:B------:R-:W-:Y:S01]  /*ab20*/  @UP0 UMOV UR4, UR5 ;  /* 0x0000000500040c82 */ /* 0x000fe20008000000 */
[----:B------:R-:W-:Y:S01]  /*ab30*/  @!UP0 UMOV UR4, UR5 ;  /* 0x0000000500048c82 */ /* 0x000fe20008000000 */
[----:B------:R-:W-:Y:S02]  /*ab40*/  @UP0 UIADD3 UR6, UPT, UPT, UR6, UR12, URZ ;  /* 0x0000000c06060290 */ /* 0x000fe4000fffe0ff */
[----:B------:R-:W-:-:S04]  /*ab50*/  ULOP3.LUT UR5, UR4, 0x1, URZ, 0xc0, !UPT ;  /* 0x0000000104057892 */ /* 0x000fc8000f8ec0ff */
[----:B------:R-:W-:Y:S02]  /*ab60*/  ULOP3.LUT UP1, URZ, UR5, 0x2, UR6, 0xf8, !UPT ;  /* 0x0000000205ff7892 */ /* 0x000fe4000f82f806 */
[----:B------:R-:W-:Y:S02]  /*ab70*/  USHF.R.U32.HI UR5, URZ, 0x1, UR7 ;  /* 0x00000001ff057899 */ /* 0x000fe40008011607 */
[----:B------:R-:W-:Y:S02]  /*ab80*/  ULOP3.LUT UP1, URZ, URZ, URZ, URZ, 0xfc, UP1 ;  /* 0x000000ffffff7292 */ /* 0x000fe4000882fcff */
[----:B------:R-:W-:-:S04]  /*ab90*/  @UP0 ULOP3.LUT UR5, UR5, 0x80000000, URZ, 0xfc, !UPT ;  /* 0x8000000005050892 */ /* 0x000fc8000f8efcff */
[----:B------:R-:W-:Y:S02]  /*aba0*/  USHF.R.U32.HI UR6, URZ, 0x1, UR5 ;  /* 0x00000001ff067899 */ /* 0x000fe40008011605 */
[----:B------:R-:W-:-:S03]  /*abb0*/  USHF.R.U64 UR4, UR4, 0x1, UR5 ;  /* 0x0000000104047899 */ /* 0x000fc60008001205 */
[----:B------:R-:W-:-:S03]  /*abc0*/  @UP1 ULOP3.LUT UR6, UR6, 0x80000000, URZ, 0xfc, !UPT ;  /* 0x8000000006061892 */ /* 0x000fc6000f8efcff */
[----:B------:R-:W-:-:S03]  /*abd0*/  IMAD.U32 R41, RZ, RZ, UR4 ;  /* 0x00000004ff297e24 */ /* 0x000fc6000f8e00ff */
[----:B------:R-:W-:Y:S01]  /*abe0*/  IMAD.U32 R40, RZ, RZ, UR6 ;  /* 0x00000006ff287e24 */ /* 0x000fe2000f8e00ff */
[----:B------:R-:W-:Y:S06]  /*abf0*/  RET.REL.NODEC R2 `(_Z4workP2bnS0_) ;  /* 0xffffff5402007950 */ /* 0x000fec0003c3ffff */
        .type           $_Z4workP2bnS0_$_Z6bn_modP2bnS0_,@function
        .size           $_Z4workP2bnS0_$_Z6bn_modP2bnS0_,($_Z4workP2bnS0_$_Z6bn_mulP2bnS0_S0_S0_ - $_Z4workP2bnS0_$_Z6bn_modP2bnS0_)
$_Z4workP2bnS0_$_Z6bn_modP2bnS0_:
[----:B------:R-:W-:Y:S01]  /*ac00*/  IMAD.MOV.U32 R4, RZ, RZ, R65 ;  /* 0x000000ffff047224 */ /* 0x000fe200078e0041 */
[----:B------:R-:W-:-:S07]  /*ac10*/  MOV R6, 0xac30 ;  /* 0x0000ac3000067802 */ /* 0x000fce0000000f00 */
[----:B------:R-:W-:Y:S05]  /*ac20*/  CALL.REL.NOINC `($_Z4workP2bnS0_$_Z6bn_cmpP2bnS0_) ;  /* 0xffffff9c00e47944 */ /* 0x000fea0003c3ffff */
[----:B------:R-:W0:Y:S01]  /*ac30*/  LDC.64 R6, c[0x0][0x120] ;  /* 0x00004800ff067b82 */ /* 0x000e220000000a00 */
[----:B------:R-:W-:Y:S02]  /*ac40*/  ISETP.GT.AND P0, PT, R8, RZ, PT ;  /* 0x000000ff0800720c */ /* 0x000fe40003f04270 */
[----:B------:R-:W-:Y:S01]  /*ac50*/  MOV R64, 0xac90 ;  /* 0x0000ac9000407802 */ /* 0x000fe20000000f00 */
[----:B0-----:R-:W-:-:S05]  /*ac60*/  VIADD R5, R6, 0x290 ;  /* 0x0000029006057836 */ /* 0x001fca0000000000 */
[----:B------:R-:W-:-:S07]  /*ac70*/  SEL R5, R5, R6, !P0 ;  /* 0x0000000605057207 */ /* 0x000fce0004000000 */
[----:B------:R-:W-:Y:S05]  /*ac80*/  CALL.REL.NOINC `($_Z4workP2bnS0_$_Z6bn_subP2bnS0_S0_) ;  /* 0x0000001000907944 */ /* 0x000fea0003c00000 */
[----:B------:R-:W-:Y:S02]  /*ac90*/  IMAD.MOV.U32 R4, RZ, RZ, R0 ;  /* 0x000000ffff047224 */ /* 0x000fe400078e0000 */
[----:B------:R-:W-:-:S04]  /*aca0*/  IMAD.MOV.U32 R5, RZ, RZ, 0x0 ;  /* 0x00000000ff057424 */ /* 0x000fc800078e00ff */
[----:B------:R-:W-:Y:S05]  /*acb0*/  RET.REL.NODEC R4 `(_Z4workP2bnS0_) ;  /* 0xffffff5004d07950 */ /* 0x000fea0003c3ffff */
        .type           $_Z4workP2bnS0_$_Z6bn_mulP2bnS0_S0_S0_,@function
        .size           $_Z4workP2bnS0_$_Z6bn_mulP2bnS0_S0_S0_,($_Z4workP2bnS0_$_Z6bn_subP2bnS0_S0_ - $_Z4workP2bnS0_$_Z6bn_mulP2bnS0_S0_S0_)
$_Z4workP2bnS0_$_Z6bn_mulP2bnS0_S0_S0_:
[----:B------:R-:W0:Y:S01]  /*acc0*/  LDCU UR4, c[0x0][0x2f8] ;  /* 0x00005f00ff0477ac */ /* 0x000e220008000800 */
[----:B------:R-:W-:Y:S01]  /*acd0*/  VIADD R66, R1, 0x290 ;  /* 0x0000029001427836 */ /* 0x000fe20000000000 */
[----:B------:R-:W-:Y:S01]  /*ace0*/  MOV R64, 0xad50 ;  /* 0x0000ad5000407802 */ /* 0x000fe20000000f00 */
[----:B------:R-:W-:Y:S01]  /*acf0*/  IMAD.MOV.U32 R59, RZ, RZ, R33 ;  /* 0x000000ffff3b7224 */ /* 0x000fe200078e0021 */
[----:B------:R-:W1:Y:S01]  /*ad00*/  LDCU UR5, c[0x0][0x2fc] ;  /* 0x00005f80ff0577ac */ /* 0x000e620008000800 */
[----:B------:R-:W-:Y:S01]  /*ad10*/  IMAD.MOV.U32 R38, RZ, RZ, R32 ;  /* 0x000000ffff267224 */ /* 0x000fe200078e0020 */
[----:B0-----:R-:W-:-:S05]  /*ad20*/  IADD3 R65, P0, PT, R66, UR4, RZ ;  /* 0x0000000442417c10 */ /* 0x001fca000ff1e0ff */
[----:B-1----:R-:W-:-:S08]  /*ad30*/  IMAD.X R67, RZ, RZ, UR5, P0 ;  /* 0x00000005ff437e24 */ /* 0x002fd000080e06ff */
[----:B------:R-:W-:Y:S05]  /*ad40*/  CALL.REL.NOINC `($_Z4workP2bnS0_$_Z13bn_montgomeryP2bnS0_S0_S0_) ;  /* 0xffffff5000e07944 */ /* 0x000fea0003c3ffff */
[----:B------:R-:W0:Y:S01]  /*ad50*/  LDC.64 R2, c[0x3][RZ] ;  /* 0x00c00000ff027b82 */ /* 0x000e220000000a00 */
[----:B------:R-:W1:Y:S01]  /*ad60*/  LDCU UR4, c[0x3][URZ] ;  /* 0x00c00000ff0477ac */ /* 0x000e620008000800 */
[----:B------:R-:W-:Y:S01]  /*ad70*/  IMAD.MOV.U32 R4, RZ, RZ, 0x1 ;  /* 0x00000001ff047424 */ /* 0x000fe200078e00ff */
[----:B------:R2:W-:Y:S01]  /*ad80*/  STL.64 [R1+0x2a0], RZ ;  /* 0x0002a0ff01007387 */ /* 0x0005e20000100a00 */
[----:B------:R-:W-:-:S03]  /*ad90*/  IMAD.MOV.U32 R5, RZ, RZ, 0x0 ;  /* 0x00000000ff057424 */ /* 0x000fc600078e00ff */
[----:B------:R2:W-:Y:S04]  /*ada0*/  STL.64 [R1+0x298], RZ ;  /* 0x000298ff01007387 */ /* 0x0005e80000100a00 */
[----:B------:R2:W-:Y:S04]  /*adb0*/  STL.64 [R1+0x2a0], R4 ;  /* 0x0002a00401007387 */ /* 0x0005e80000100a00 */
[----:B------:R2:W-:Y:S04]  /*adc0*/  STL.64 [R1+0x2a8], RZ ;  /* 0x0002a8ff01007387 */ /* 0x0005e80000100a00 */
[----:B------:R2:W-:Y:S01]  /*add0*/  STL.64 [R1+0x2b0], RZ ;  /* 0x0002b0ff01007387 */ /* 0x0005e20000100a00 */
[----:B-1----:R-:W-:-:S03]  /*ade0*/  ULEA UR4, UR4, 0xffffffff, 0x1 ;  /* 0xffffffff04047891 */ /* 0x002fc6000f8e08ff */
[----:B------:R2:W-:Y:S01]  /*adf0*/  STL.64 [R1+0x2b8], RZ ;  /* 0x0002b8ff01007387 */ /* 0x0005e20000100a00 */
[----:B------:R-:W-:-:S03]  /*ae00*/  UISETP.GE.AND UP0, UPT, UR4, 0x1, UPT ;  /* 0x000000010400788c */ /* 0x000fc6000bf06270 */
[----:B0-----:R2:W-:Y:S04]  /*ae10*/  STL.64 [R1+0x290], R2 ;  /* 0x0002900201007387 */ /* 0x0015e80000100a00 */
        /* <DEDUP_REMOVED lines=35> */
[----:B------:R-:W-:Y:S05]  /*b050*/  BRA.U !UP0, `(.L_x_17) ;  /* 0x0000000d087c7547 */ /* 0x000fea000b800000 */
[----:B--2---:R-:W-:Y:S02]  /*b060*/  IMAD.U32 R3, RZ, RZ, UR4 ;  /* 0x00000004ff037e24 */ /* 0x004fe4000f8e00ff */
[----:B------:R-:W-:-:S07]  /*b070*/  VIADD R35, R66, 0x20 ;  /* 0x0000002042237836 */ /* 0x000fce0000000000 */
.L_x_30:
[C---:B------:R-:W-:Y:S01]  /*b080*/  ISETP.GE.AND P3, PT, R3.reuse, 0x2, PT ;  /* 0x000000020300780c */ /* 0x040fe20003f66270 */
[----:B------:R-:W-:Y:S02]  /*b090*/  IMAD.MOV.U32 R2, RZ, RZ, RZ ;  /* 0x000000ffff027224 */ /* 0x000fe400078e00ff */
[----:B------:R-:W-:-:S10]  /*b0a0*/  VIADD R3, R3, 0xffffffff ;  /* 0xffffffff03037836 */ /* 0x000fd40000000000 */
.L_x_29:
[----:B------:R-:W2:Y:S01]  /*b0b0*/  LDL.64 R14, [R1+0x290] ;  /* 0x00029000010e7983 */ /* 0x000ea20000100a00 */
[----:B------:R-:W-:Y:S01]  /*b0c0*/  VIADD R2, R2, 0x1 ;  /* 0x0000000102027836 */ /* 0x000fe20000000000 */
[----:B------:R-:W-:Y:S01]  /*b0d0*/  BSSY.RECONVERGENT B1, `(.L_x_18) ;  /* 0x00000ab000017945 */ /* 0x000fe20003800200 */
[----:B------:R-:W-:Y:S02]  /*b0e0*/  IMAD.MOV.U32 R0, RZ, RZ, RZ ;  /* 0x000000ffff007224 */ /* 0x000fe400078e00ff */
[----:B------:R-:W-:Y:S01]  /*b0f0*/  IMAD.MOV.U32 R6, RZ, RZ, RZ ;  /* 0x000000ffff067224 */ /* 0x000fe200078e00ff */
[----:B------:R-:W-:Y:S01]  /*b100*/  ISETP.NE.AND P4, PT, R2, 0x40, PT ;  /* 0x000000400200780c */ /* 0x000fe20003f85270 */
[----:B------:R-:W-:Y:S01]  /*b110*/  IMAD.MOV.U32 R4, RZ, RZ, RZ ;  /* 0x000000ffff047224 */ /* 0x000fe200078e00ff */
[C---:B--2---:R-:W-:Y:S02]  /*b120*/  ISETP.GE.U32.AND P0, PT, R14.reuse, 0x3, PT ;  /* 0x000000030e00780c */ /* 0x044fe40003f06070 */
[----:B------:R-:W-:-:S02]  /*b130*/  IADD3 R7, P1, PT, R14, 0x1, RZ ;  /* 0x000000010e077810 */ /* 0x000fc40007f3e0ff */
[----:B------:R-:W-:Y:S02]  /*b140*/  ISETP.GE.U32.AND.EX P0, PT, R15, RZ, PT, P0 ;  /* 0x000000ff0f00720c */ /* 0x000fe40003f06100 */
[----:B------:R-:W-:Y:S01]  /*b150*/  LOP3.LUT R5, R7, 0x3, RZ, 0xc0, !PT ;  /* 0x0000000307057812 */ /* 0x000fe200078ec0ff */
[----:B------:R-:W-:-:S10]  /*b160*/  IMAD.X R8, RZ, RZ, R15, P1 ;  /* 0x000000ffff087224 */ /* 0x000fd400008e060f */
[----:B------:R-:W-:Y:S05]  /*b170*/  @!P0 BRA `(.L_x_19) ;  /* 0x0000000800808947 */ /* 0x000fea0003800000 */
[----:B------:R-:W-:Y:S01]  /*b180*/  LOP3.LUT R0, R7, 0xfffffffc, RZ, 0xc0, !PT ;  /* 0xfffffffc07007812 */ /* 0x000fe200078ec0ff */
[----:B------:R-:W-:Y:S01]  /*b190*/  BSSY.RELIABLE B0, `(.L_x_20) ;  /* 0x0000087000007945 */ /* 0x000fe20003800100 */
[----:B------:R-:W-:Y:S02]  /*b1a0*/  IMAD.MOV.U32 R6, RZ, RZ, RZ ;  /* 0x000000ffff067224 */ /* 0x000fe400078e00ff */
[----:B------:R-:W-:Y:S01]  /*b1b0*/  ISETP.GT.U32.AND P0, PT, R0, RZ, PT ;  /* 0x000000ff0000720c */ /* 0x000fe20003f04070 */
[----:B------:R-:W-:Y:S02]  /*b1c0*/  IMAD.MOV.U32 R9, RZ, RZ, R35 ;  /* 0x000000ffff097224 */ /* 0x000fe400078e0023 */
[----:B------:R-:W-:Y:S01]  /*b1d0*/  IMAD.MOV.U32 R7, RZ, RZ, R0 ;  /* 0x000000ffff077224 */ /* 0x000fe200078e0000 */
[----:B------:R-:W-:-:S13]  /*b1e0*/  ISETP.GT.AND.EX P0, PT, R8, RZ, PT, P0 ;  /* 0x000000ff0800720c */ /* 0x000fda0003f04300 */
[----:B------:R-:W-:Y:S05]  /*b1f0*/  @!P0 BRA `(.L_x_21) ;  /* 0x0000000800008947 */ /* 0x000fea0003800000 */
[----:B------:R-:W-:Y:S01]  /*b200*/  ISETP.GT.U32.AND P1, PT, R7, 0xc, PT ;  /* 0x0000000c0700780c */ /* 0x000fe20003f24070 */
[----:B------:R-:W-:Y:S01]  /*b210*/  BSSY.RECONVERGENT B7, `(.L_x_22) ;  /* 0x000004f000077945 */ /* 0x000fe20003800200 */
[----:B------:R-:W-:Y:S02]  /*b220*/  PLOP3.LUT P0, PT, PT, PT, PT, 0x80, 0x8 ;  /* 0x000000000008781c */ /* 0x000fe40003f0f070 */
[----:B------:R-:W-:-:S13]  /*b230*/  ISETP.GT.AND.EX P1, PT, R8, RZ, PT, P1 ;  /* 0x000000ff0800720c */ /* 0x000fda0003f24310 */
[----:B------:R-:W-:Y:S05]  /*b240*/  @!P1 BRA `(.L_x_23) ;  /* 0x00000004002c9947 */ /* 0x000fea0003800000 */
[----:B------:R-:W-:-:S13]  /*b250*/  PLOP3.LUT P0, PT, PT, PT, PT, 0x8, 0x80 ;  /* 0x000000000080781c */ /* 0x000fda0003f0e170 */
.L_x_24:
[----:B------:R-:W2:Y:S04]  /*b260*/  LDL.64 R18, [R9+-0x18] ;  /* 0xffffe80009127983 */ /* 0x000ea80000100a00 */
[----:B------:R-:W3:Y:S04]  /*b270*/  LDL.64 R20, [R9+-0x10] ;  /* 0xfffff00009147983 */ /* 0x000ee80000100a00 */
[----:B------:R-:W4:Y:S04]  /*b280*/  LDL.64 R24, [R9] ;  /* 0x0000000009187983 */ /* 0x000f280000100a00 */
[----:B------:R-:W5:Y:S04]  /*b290*/  LDL.64 R22, [R9+-0x8] ;  /* 0xfffff80009167983 */ /* 0x000f680000100a00 */
[----:B------:R-:W5:Y:S04]  /*b2a0*/  LDL.64 R26, [R9+0x8] ;  /* 0x00000800091a7983 */ /* 0x000f680000100a00 */
        /* <DEDUP_REMOVED lines=11> */
[----:B--2---:R-:W-:-:S04]  /*b360*/  LEA R56, P1, R18, R6, 0x1 ;  /* 0x0000000612387211 */ /* 0x004fc800078208ff */
[----:B------:R-:W-:Y:S02]  /*b370*/  LEA.HI.X R57, R18, R4, R19, 0x1, P1 ;  /* 0x0000000412397211 */ /* 0x000fe400008f0c13 */
[----:B---3--:R-:W-:Y:S02]  /*b380*/  SHF.L.W.U32.HI R18, R19, 0x1, R20 ;  /* 0x0000000113127819 */ /* 0x008fe40000010e14 */
[----:B------:R-:W-:Y:S02]  /*b390*/  SHF.L.W.U32.HI R19, R20, 0x1, R21 ;  /* 0x0000000114137819 */ /* 0x000fe40000010e15 */
[----:B----4-:R-:W-:Y:S02]  /*b3a0*/  SHF.R.U32.HI R59, RZ, 0x1f, R25 ;  /* 0x0000001fff3b7819 */ /* 0x010fe40000011619 */
[----:B-----5:R-:W-:Y:S02]  /*b3b0*/  SHF.L.W.U32.HI R20, R21, 0x1, R22 ;  /* 0x0000000115147819 */ /* 0x020fe40000010e16 */
[----:B------:R-:W-:-:S02]  /*b3c0*/  SHF.L.W.U32.HI R21, R22, 0x1, R23 ;  /* 0x0000000116157819 */ /* 0x000fc40000010e17 */
[----:B------:R-:W-:Y:S02]  /*b3d0*/  SHF.L.W.U32.HI R22, R23, 0x1, R24 ;  /* 0x0000000117167819 */ /* 0x000fe40000010e18 */
[----:B------:R-:W-:Y:S02]  /*b3e0*/  LEA R58, P1, R26, R59, 0x1 ;  /* 0x0000003b1a3a7211 */ /* 0x000fe400078208ff */
[----:B------:R-:W-:Y:S02]  /*b3f0*/  SHF.L.W.U32.HI R23, R24, 0x1, R25 ;  /* 0x0000000118177819 */ /* 0x000fe40000010e19 */
[----:B------:R-:W-:Y:S01]  /*b400*/  SHF.R.U32.HI R25, RZ, 0x1f, R41 ;  /* 0x0000001fff197819 */ /* 0x000fe20000011629 */
[----:B------:R0:W-:Y:S01]  /*b410*/  STL.64 [R9+-0x10], R18 ;  /* 0xfffff01209007387 */ /* 0x0001e20000100a00 */
[----:B------:R-:W-:-:S03]  /*b420*/  LEA.HI.X R59, R26, RZ, R27, 0x1, P1 ;  /* 0x000000ff1a3b7211 */ /* 0x000fc600008f0c1b */
[----:B------:R1:W-:Y:S01]  /*b430*/  STL.64 [R9+-0x8], R20 ;  /* 0xfffff81409007387 */ /* 0x0003e20000100a00 */
[C---:B0-----:R-:W-:Y:S02]  /*b440*/  LEA R18, P1, R42.reuse, R25, 0x1 ;  /* 0x000000192a127211 */ /* 0x041fe400078208ff */
[----:B-1----:R-:W-:Y:S02]  /*b450*/  SHF.R.U32.HI R21, RZ, 0x1f, R49 ;  /* 0x0000001fff157819 */ /* 0x002fe40000011631 */
[----:B------:R-:W-:Y:S02]  /*b460*/  LEA.HI.X R19, R42, RZ, R43, 0x1, P1 ;  /* 0x000000ff2a137211 */ /* 0x000fe400008f0c2b */
[----:B------:R-:W-:-:S04]  /*b470*/  LEA R20, P1, R50, R21, 0x1 ;  /* 0x0000001532147211 */ /* 0x000fc800078208ff */
[----:B------:R-:W-:Y:S02]  /*b480*/  LEA.HI.X R21, R50, RZ, R51, 0x1, P1 ;  /* 0x000000ff32157211 */ /* 0x000fe400008f0c33 */
[----:B------:R-:W-:-:S04]  /*b490*/  IADD3 R7, P1, PT, R7, -0x10, RZ ;  /* 0xfffffff007077810 */ /* 0x000fc80007f3e0ff */
[----:B------:R-:W-:Y:S02]  /*b4a0*/  IADD3.X R8, PT, PT, R8, -0x1, RZ, P1, !PT ;  /* 0xffffffff08087810 */ /* 0x000fe40000ffe4ff */
[----:B------:R-:W-:-:S04]  /*b4b0*/  ISETP.GT.U32.AND P1, PT, R7, 0xc, PT ;  /* 0x0000000c0700780c */ /* 0x000fc80003f24070 */
[----:B------:R-:W-:Y:S02]  /*b4c0*/  ISETP.GT.AND.EX P1, PT, R8, RZ, PT, P1 ;  /* 0x000000ff0800720c */ /* 0x000fe40003f24310 */
[----:B------:R-:W-:Y:S02]  /*b4d0*/  SHF.L.W.U32.HI R26, R27, 0x1, R36 ;  /* 0x000000011b1a7819 */ /* 0x000fe40000010e24 */
[----:B------:R-:W-:Y:S02]  /*b4e0*/  SHF.L.W.U32.HI R42, R43, 0x1, R44 ;  /* 0x000000012b2a7819 */ /* 0x000fe40000010e2c */
[----:B------:R-:W-:Y:S02]  /*b4f0*/  SHF.L.W.U32.HI R50, R51, 0x1, R52 ;  /* 0x0000000133327819 */ /* 0x000fe40000010e34 */
[----:B------:R-:W-:Y:S02]  /*b500*/  SHF.L.W.U32.HI R27, R36, 0x1, R37 ;  /* 0x00000001241b7819 */ /* 0x000fe40000010e25 */
[----:B------:R-:W-:-:S02]  /*b510*/  SHF.L.W.U32.HI R43, R44, 0x1, R45 ;  /* 0x000000012c2b7819 */ /* 0x000fc40000010e2d */
[----:B------:R-:W-:Y:S02]  /*b520*/  SHF.L.W.U32.HI R51, R52, 0x1, R53 ;  /* 0x0000000134337819 */ /* 0x000fe40000010e35 */
        /* <DEDUP_REMOVED lines=11> */
[--C-:B------:R-:W-:Y:S01]  /*b5e0*/  SHF.L.W.U32.HI R55, R16, 0x1, R17.reuse ;  /* 0x0000000110377819 */ /* 0x100fe20000010e11 */
[----:B------:R-:W-:Y:S01]  /*b5f0*/  STL.64 [R9+-0x18], R56 ;  /* 0xffffe83809007387 */ /* 0x000fe20000100a00 */
[----:B------:R-:W-:-:S03]  /*b600*/  SHF.R.U32.HI R6, RZ, 0x1f, R17 ;  /* 0x0000001fff067819 */ /* 0x000fc60000011611 */
[----:B------:R-:W-:Y:S04]  /*b610*/  STL.64 [R9], R22 ;  /* 0x0000001609007387 */ /* 0x000fe80000100a00 */
        /* <DEDUP_REMOVED lines=14> */
.L_x_23:
[----:B------:R-:W-:Y:S05]  /*b700*/  BSYNC.RECONVERGENT B7 ;  /* 0x0000000000077941 */ /* 0x000fea0003800200 */
.L_x_22:
[----:B------:R-:W-:Y:S01]  /*b710*/  ISETP.GT.U32.AND P1, PT, R7, 0x4, PT ;  /* 0x000000040700780c */ /* 0x000fe20003f24070 */
[----:B------:R-:W-:Y:S03]  /*b720*/  BSSY.RECONVERGENT B7, `(.L_x_25) ;  /* 0x0000029000077945 */ /* 0x000fe60003800200 */
[----:B------:R-:W-:-:S13]  /*b730*/  ISETP.GT.AND.EX P1, PT, R8, RZ, PT, P1 ;  /* 0x000000ff0800720c */ /* 0x000fda0003f24310 */
[----:B------:R-:W-:Y:S05]  /*b740*/  @!P1 BRA `(.L_x_26) ;  /* 0x0000000000989947 */ /* 0x000fea0003800000 */
[----:B------:R-:W2:Y:S04]  /*b750*/  LDL.64 R16, [R9+-0x18] ;  /* 0xffffe80009107983 */ /* 0x000ea80000100a00 */
[----:B------:R-:W3:Y:S04]  /*b760*/  LDL.64 R22, [R9] ;  /* 0x0000000009167983 */ /* 0x000ee80000100a00 */
[----:B------:R-:W4:Y:S04]  /*b770*/  LDL.64 R24, [R9+0x8] ;  /* 0x0000080009187983 */ /* 0x000f280000100a00 */
[----:B------:R-:W5:Y:S04]  /*b780*/  LDL.64 R18, [R9+-0x10] ;  /* 0xfffff00009127983 */ /* 0x000f680000100a00 */
[----:B------:R-:W5:Y:S04]  /*b790*/  LDL.64 R26, [R9+0x10] ;  /* 0x00001000091a7983 */ /* 0x000f680000100a00 */
[----:B------:R-:W5:Y:S04]  /*b7a0*/  LDL.64 R20, [R9+-0x8] ;  /* 0xfffff80009147983 */ /* 0x000f680000100a00 */
[----:B------:R-:W5:Y:S04]  /*b7b0*/  LDL.64 R36, [R9+0x18] ;  /* 0x0000180009247983 */ /* 0x000f680000100a00 */
[----:B------:R-:W5:Y:S01]  /*b7c0*/  LDL.64 R38, [R9+0x20] ;  /* 0x0000200009267983 */ /* 0x000f620000100a00 */
[----:B------:R-:W-:-:S04]  /*b7d0*/  IADD3 R7, P1, PT, R7, -0x8, RZ ;  /* 0xfffffff807077810 */ /* 0x000fc80007f3e0ff */
[----:B------:R-:W-:Y:S02]  /*b7e0*/  IADD3.X R8, PT, PT, R8, -0x1, RZ, P1, !PT ;  /* 0xffffffff08087810 */ /* 0x000fe40000ffe4ff */
[C---:B--2---:R-:W-:Y:S02]  /*b7f0*/  LEA R40, P0, R16.reuse, R6, 0x1 ;  /* 0x0000000610287211 */ /* 0x044fe400078008ff */
[----:B---3--:R-:W-:Y:S02]  /*b800*/  SHF.R.U32.HI R43, RZ, 0x1f, R23 ;  /* 0x0000001fff2b7819 */ /* 0x008fe40000011617 */
[----:B------:R-:W-:Y:S02]  /*b810*/  LEA.HI.X R41, R16, R4, R17, 0x1, P0 ;  /* 0x0000000410297211 */ /* 0x000fe400000f0c11 */
[----:B----4-:R-:W-:-:S04]  /*b820*/  LEA R42, P0, R24, R43, 0x1 ;  /* 0x0000002b182a7211 */ /* 0x010fc800078008ff */
[----:B------:R-:W-:Y:S02]  /*b830*/  LEA.HI.X R43, R24, RZ, R25, 0x1, P0 ;  /* 0x000000ff182b7211 */ /* 0x000fe400000f0c19 */
[----:B-----5:R-:W-:Y:S02]  /*b840*/  SHF.L.W.U32.HI R16, R17, 0x1, R18 ;  /* 0x0000000111107819 */ /* 0x020fe40000010e12 */
        /* <DEDUP_REMOVED lines=12> */
[----:B------:R-:W-:Y:S02]  /*b910*/  PLOP3.LUT P0, PT, PT, PT, PT, 0x8, 0x80 ;  /* 0x000000000080781c */ /* 0x000fe40003f0e170 */
[----:B------:R-:W-:Y:S01]  /*b920*/  SHF.R.U32.HI R6, RZ, 0x1f, R39 ;  /* 0x0000001fff067819 */ /* 0x000fe20000011627 */
[----:B------:R-:W-:Y:S04]  /*b930*/  STL.64 [R9+-0x10], R16 ;  /* 0xfffff01009007387 */ /* 0x000fe80000100a00 */
[----:B------:R-:W-:Y:S04]  /*b940*/  STL.64 [R9+-0x8], R18 ;  /* 0xfffff81209007387 */ /* 0x000fe80000100a00 */
[----:B------:R-:W-:Y:S04]  /*b950*/  STL.64 [R9], R20 ;  /* 0x0000001409007387 */ /* 0x000fe80000100a00 */
[----:B------:R-:W-:Y:S04]  /*b960*/  STL.64 [R9+0x8], R42 ;  /* 0x0000082a09007387 */ /* 0x000fe80000100a00 */
[----:B------:R-:W-:Y:S04]  /*b970*/  STL.64 [R9+0x10], R24 ;  /* 0x0000101809007387 */ /* 0x000fe80000100a00 */
[----:B------:R-:W-:Y:S04]  /*b980*/  STL.64 [R9+0x18], R26 ;  /* 0x0000181a09007387 */ /* 0x000fe80000100a00 */
[----:B------:R0:W-:Y:S02]  /*b990*/  STL.64 [R9+0x20], R36 ;  /* 0x0000202409007387 */ /* 0x0001e40000100a00 */
[----:B0-----:R-:W-:-:S07]  /*b9a0*/  VIADD R9, R9, 0x40 ;  /* 0x0000004009097836 */ /* 0x001fce0000000000 */
.L_x_26:
[----:B------:R-:W-:Y:S05]  /*b9b0*/  BSYNC.RECONVERGENT B7 ;  /* 0x0000000000077941 */ /* 0x000fea0003800200 */
.L_x_25:
[----:B------:R-:W-:-:S04]  /*b9c0*/  ISETP.NE.U32.AND P1, PT, R7, RZ, PT ;  /* 0x000000ff0700720c */ /* 0x000fc80003f25070 */
[----:B------:R-:W-:-:S13]  /*b9d0*/  ISETP.NE.OR.EX P0, PT, R8, RZ, P0, P1 ;  /* 0x000000ff0800720c */ /* 0x000fda0000705710 */
[----:B------:R-:W-:Y:S05]  /*b9e0*/  @!P0 BREAK.RELIABLE B0 ;  /* 0x0000000000008942 */ /* 0x000fea0003800100 */
[----:B------:R-:W-:Y:S05]  /*b9f0*/  @!P0 BRA `(.L_x_19) ;  /* 0x0000000000608947 */ /* 0x000fea0003800000 */
.L_x_21:
[----:B------:R-:W-:Y:S05]  /*ba00*/  BSYNC.RELIABLE B0 ;  /* 0x0000000000007941 */ /* 0x000fea0003800100 */
.L_x_20:
[----:B------:R-:W2:Y:S04]  /*ba10*/  LDL.64 R16, [R9+-0x18] ;  /* 0xffffe80009107983 */ /* 0x000ea80000100a00 */
[----:B------:R-:W3:Y:S04]  /*ba20*/  LDL.64 R18, [R9+-0x10] ;  /* 0xfffff00009127983 */ /* 0x000ee80000100a00 */
[----:B------:R-:W4:Y:S04]  /*ba30*/  LDL.64 R20, [R9+-0x8] ;  /* 0xfffff80009147983 */ /* 0x000f280000100a00 */
[----:B------:R-:W5:Y:S01]  /*ba40*/  LDL.64 R22, [R9] ;  /* 0x0000000009167983 */ /* 0x000f620000100a00 */
[----:B--2---:R-:W-:-:S04]  /*ba50*/  LEA R24, P0, R16, R6, 0x1 ;  /* 0x0000000610187211 */ /* 0x004fc800078008ff */
[----:B------:R-:W-:Y:S02]  /*ba60*/  LEA.HI.X R25, R16, R4, R17, 0x1, P0 ;  /* 0x0000000410197211 */ /* 0x000fe400000f0c11 */
[----:B------:R-:W-:Y:S02]  /*ba70*/  IADD3 R7, P0, PT, R7, -0x4, RZ ;  /* 0xfffffffc07077810 */ /* 0x000fe40007f1e0ff */
[----:B---3--:R-:W-:Y:S01]  /*ba80*/  SHF.L.W.U32.HI R16, R17, 0x1, R18 ;  /* 0x0000000111107819 */ /* 0x008fe20000010e12 */
[----:B------:R-:W-:Y:S01]  /*ba90*/  STL.64 [R9+-0x18], R24 ;  /* 0xffffe81809007387 */ /* 0x000fe20000100a00 */
[----:B------:R-:W-:Y:S02]  /*baa0*/  IADD3.X R8, PT, PT, R8, -0x1, RZ, P0, !PT ;  /* 0xffffffff08087810 */ /* 0x000fe400007fe4ff */
[----:B------:R-:W-:Y:S02]  /*bab0*/  ISETP.NE.U32.AND P0, PT, R7, RZ, PT ;  /* 0x000000ff0700720c */ /* 0x000fe40003f05070 */
[----:B------:R-:W-:-:S02]  /*bac0*/  SHF.L.W.U32.HI R17, R18, 0x1, R19 ;  /* 0x0000000112117819 */ /* 0x000fc40000010e13 */
[----:B------:R-:W-:Y:S02]  /*bad0*/  ISETP.NE.AND.EX P0, PT, R8, RZ, PT, P0 ;  /* 0x000000ff0800720c */ /* 0x000fe40003f05300 */
[----:B----4-:R-:W-:Y:S01]  /*bae0*/  SHF.L.W.U32.HI R18, R19, 0x1, R20 ;  /* 0x0000000113127819 */ /* 0x010fe20000010e14 */
[----:B------:R-:W-:Y:S01]  /*baf0*/  STL.64 [R9+-0x10], R16 ;  /* 0xfffff01009007387 */ /* 0x000fe20000100a00 */
[----:B------:R-:W-:Y:S02]  /*bb00*/  SHF.L.W.U32.HI R19, R20, 0x1, R21 ;  /* 0x0000000114137819 */ /* 0x000fe40000010e15 */
[----:B-----5:R-:W-:Y:S02]  /*bb10*/  SHF.L.W.U32.HI R20, R21, 0x1, R22 ;  /* 0x0000000115147819 */ /* 0x020fe40000010e16 */
[--C-:B------:R-:W-:Y:S01]  /*bb20*/  SHF.L.W.U32.HI R21, R22, 0x1, R23.reuse ;  /* 0x0000000116157819 */ /* 0x100fe20000010e17 */
[----:B------:R-:W-:Y:S01]  /*bb30*/  STL.64 [R9+-0x8], R18 ;  /* 0xfffff81209007387 */ /* 0x000fe20000100a00 */
[----:B------:R-:W-:-:S03]  /*bb40*/  SHF.R.U32.HI R6, RZ, 0x1f, R23 ;  /* 0x0000001fff067819 */ /* 0x000fc60000011617 */
[----:B------:R0:W-:Y:S02]  /*bb50*/  STL.64 [R9], R20 ;  /* 0x0000001409007387 */ /* 0x0001e40000100a00 */
[----:B0-----:R-:W-:Y:S01]  /*bb60*/  VIADD R9, R9, 0x20 ;  /* 0x0000002009097836 */ /* 0x001fe20000000000 */
[----:B------:R-:W-:Y:S06]  /*bb70*/  @P0 BRA `(.L_x_20) ;  /* 0xfffffffc00a40947 */ /* 0x000fec000383ffff */
.L_x_19:
[----:B------:R-:W-:Y:S05]  /*bb80*/  BSYNC.RECONVERGENT B1 ;  /* 0x0000000000017941 */ /* 0x000fea0003800200 */
.L_x_18:
[----:B------:R-:W-:Y:S01]  /*bb90*/  ISETP.NE.U32.AND P0, PT, R5, RZ, PT ;  /* 0x000000ff0500720c */ /* 0x000fe20003f05070 */
[----:B------:R-:W-:Y:S01]  /*bba0*/  BSSY.RECONVERGENT B0, `(.L_x_27) ;  /* 0x000001f000007945 */ /* 0x000fe20003800200 */
[----:B------:R-:W-:Y:S02]  /*bbb0*/  IMAD.U32 R18, R14, 0x8, R66 ;  /* 0x000000080e127824 */ /* 0x000fe400078e0042 */
[----:B------:R-:W-:-:S13]  /*bbc0*/  ISETP.NE.AND.EX P0, PT, RZ, RZ, PT, P0 ;  /* 0x000000ffff00720c */ /* 0x000fda0003f05300 */
[----:B------:R-:W-:Y:S05]  /*bbd0*/  @!P0 BRA `(.L_x_28) ;  /* 0x00000000006c8947 */ /* 0x000fea0003800000 */
[----:B------:R-:W-:-:S04]  /*bbe0*/  IMAD.SHL.U32 R23, R0, 0x8, RZ ;  /* 0x0000000800177824 */ /* 0x000fc800078e00ff */
[----:B------:R-:W-:-:S05]  /*bbf0*/  IMAD.IADD R19, R66, 0x1, R23 ;  /* 0x0000000142137824 */ /* 0x000fca00078e0217 */
[----:B------:R-:W2:Y:S01]  /*bc00*/  LDL.64 R8, [R19+0x8] ;  /* 0x0000080013087983 */ /* 0x000ea20000100a00 */
[----:B------:R-:W-:-:S04]  /*bc10*/  ISETP.NE.U32.AND P0, PT, R5, 0x1, PT ;  /* 0x000000010500780c */ /* 0x000fc80003f05070 */
[----:B------:R-:W-:Y:S01]  /*bc20*/  ISETP.NE.AND.EX P0, PT, RZ, RZ, PT, P0 ;  /* 0x000000ffff00720c */ /* 0x000fe20003f05300 */
[C---:B--2---:R-:W-:Y:S01]  /*bc30*/  IMAD.SHL.U32 R17, R8.reuse, 0x2, RZ ;  /* 0x0000000208117824 */ /* 0x044fe200078e00ff */
[----:B------:R-:W-:-:S04]  /*bc40*/  SHF.L.U64.HI R7, R8, 0x1, R9 ;  /* 0x0000000108077819 */ /* 0x000fc80000010209 */
[----:B------:R-:W-:Y:S02]  /*bc50*/  LOP3.LUT R7, R7, R4, RZ, 0xfc, !PT ;  /* 0x0000000407077212 */ /* 0x000fe400078efcff */
[----:B------:R-:W-:-:S05]  /*bc60*/  LOP3.LUT R6, R17, R6, RZ, 0xfc, !PT ;  /* 0x0000000611067212 */ /* 0x000fca00078efcff */
[----:B------:R0:W-:Y:S01]  /*bc70*/  STL.64 [R19+0x8], R6 ;  /* 0x0000080613007387 */ /* 0x0001e20000100a00 */
[----:B------:R-:W-:Y:S05]  /*bc80*/  @!P0 BRA `(.L_x_28) ;  /* 0x0000000000408947 */ /* 0x000fea0003800000 */
[----:B------:R-:W-:-:S05]  /*bc90*/  VIADD R21, R23, 0x8 ;  /* 0x0000000817157836 */ /* 0x000fca0000000000 */
[----:B------:R-:W-:-:S05]  /*bca0*/  LOP3.LUT R21, R21, 0xfffffff8, RZ, 0xc0, !PT ;  /* 0xfffffff815157812 */ /* 0x000fca00078ec0ff */
[----:B------:R-:W-:-:S05]  /*bcb0*/  IMAD.IADD R21, R66, 0x1, R21 ;  /* 0x0000000142157824 */ /* 0x000fca00078e0215 */
[----:B------:R-:W2:Y:S01]  /*bcc0*/  LDL.64 R16, [R21+0x8] ;  /* 0x0000080015107983 */ /* 0x000ea20000100a00 */
[----:B------:R-:W-:-:S04]  /*bcd0*/  ISETP.NE.U32.AND P0, PT, R5, 0x2, PT ;  /* 0x000000020500780c */ /* 0x000fc80003f05070 */
[----:B------:R-:W-:-:S13]  /*bce0*/  ISETP.NE.AND.EX P0, PT, RZ, RZ, PT, P0 ;  /* 0x000000ffff00720c */ /* 0x000fda0003f05300 */
[----:B0-----:R-:W-:-:S05]  /*bcf0*/  @P0 VIADD R19, R23, 0x10 ;  /* 0x0000001017130836 */ /* 0x001fca0000000000 */
[----:B------:R-:W-:-:S05]  /*bd00*/  @P0 LOP3.LUT R19, R19, 0xfffffff8, RZ, 0xc0, !PT ;  /* 0xfffffff813130812 */ /* 0x000fca00078ec0ff */
[----:B------:R-:W-:Y:S01]  /*bd10*/  @P0 IMAD.IADD R19, R66, 0x1, R19 ;  /* 0x0000000142130824 */ /* 0x000fe200078e0213 */
[----:B--2---:R-:W-:Y:S02]  /*bd20*/  SHF.L.W.U32.HI R4, R9, 0x1, R16 ;  /* 0x0000000109047819 */ /* 0x004fe40000010e10 */
[----:B------:R-:W-:-:S05]  /*bd30*/  SHF.L.W.U32.HI R5, R16, 0x1, R17 ;  /* 0x0000000110057819 */ /* 0x000fca0000010e11 */
[----:B------:R1:W-:Y:S04]  /*bd40*/  STL.64 [R21+0x8], R4 ;  /* 0x0000080415007387 */ /* 0x0003e80000100a00 */
[----:B------:R-:W2:Y:S02]  /*bd50*/  @P0 LDL.64 R6, [R19+0x8] ;  /* 0x0000080013060983 */ /* 0x000ea40000100a00 */
[----:B--2---:R-:W-:Y:S02]  /*bd60*/  @P0 SHF.L.W.U32.HI R8, R17, 0x1, R6 ;  /* 0x0000000111080819 */ /* 0x004fe40000010e06 */
[----:B------:R-:W-:-:S05]  /*bd70*/  @P0 SHF.L.W.U32.HI R9, R6, 0x1, R7 ;  /* 0x0000000106090819 */ /* 0x000fca0000010e07 */
[----:B------:R1:W-:Y:S02]  /*bd80*/  @P0 STL.64 [R19+0x8], R8 ;  /* 0x0000080813000387 */ /* 0x0003e40000100a00 */
.L_x_28:
[----:B------:R-:W-:Y:S05]  /*bd90*/  BSYNC.RECONVERGENT B0 ;  /* 0x0000000000007941 */ /* 0x000fea0003800200 */
.L_x_27:
[----:B-1----:R-:W2:Y:S01]  /*bda0*/  LDL.64 R4, [R18+0x8] ;  /* 0x0000080012047983 */ /* 0x002ea20000100a00 */
[----:B------:R-:W-:Y:S02]  /*bdb0*/  MOV R0, 0xbe30 ;  /* 0x0000be3000007802 */ /* 0x000fe40000000f00 */
[----:B--2---:R-:W-:-:S04]  /*bdc0*/  ISETP.NE.U32.AND P0, PT, R4, RZ, PT ;  /* 0x000000ff0400720c */ /* 0x004fc80003f05070 */
[----:B------:R-:W-:-:S04]  /*bdd0*/  ISETP.NE.AND.EX P0, PT, R5, RZ, PT, P0 ;  /* 0x000000ff0500720c */ /* 0x000fc80003f05300 */
[----:B------:R-:W-:-:S04]  /*bde0*/  SEL R5, RZ, 0x1, !P0 ;  /* 0x00000001ff057807 */ /* 0x000fc80004000000 */
[----:B------:R-:W-:-:S05]  /*bdf0*/  IADD3 R4, P0, PT, R14, R5, RZ ;  /* 0x000000050e047210 */ /* 0x000fca0007f1e0ff */
[----:B------:R-:W-:-:S05]  /*be00*/  IMAD.X R5, RZ, RZ, R15, P0 ;  /* 0x000000ffff057224 */ /* 0x000fca00000e060f */
[----:B------:R1:W-:Y:S03]  /*be10*/  STL.64 [R1+0x290], R4 ;  /* 0x0002900401007387 */ /* 0x0003e60000100a00 */
[----:B01----:R-:W-:Y:S05]  /*be20*/  CALL.REL.NOINC `($_Z4workP2bnS0_$_Z6bn_modP2bnS0_) ;  /* 0xffffffec00747944 */ /* 0x003fea0003c3ffff */
[----:B------:R-:W-:Y:S05]  /*be30*/  @P4 BRA `(.L_x_29) ;  /* 0xfffffff0009c4947 */ /* 0x000fea000383ffff */
[----:B------:R-:W-:Y:S05]  /*be40*/  @P3 BRA `(.L_x_30) ;  /* 0xfffffff0008c3947 */ /* 0x000fea000383ffff */
.L_x_17:
[----:B------:R-:W-:Y:S01]  /*be50*/  IMAD.MOV.U32 R59, RZ, RZ, R65 ;  /* 0x000000ffff3b7224 */ /* 0x000fe200078e0041 */
[----:B------:R-:W-:Y:S01]  /*be60*/  MOV R64, 0xbea0 ;  /* 0x0000bea000407802 */ /* 0x000fe20000000f00 */
[----:B------:R-:W-:Y:S02]  /*be70*/  IMAD.MOV.U32 R38, RZ, RZ, R67 ;  /* 0x000000ffff267224 */ /* 0x000fe400078e0043 */
[----:B------:R-:W-:-:S07]  /*be80*/  IMAD.MOV.U32 R0, RZ, RZ, R68 ;  /* 0x000000ffff007224 */ /* 0x000fce00078e0044 */
[----:B--2---:R-:W-:Y:S05]  /*be90*/  CALL.REL.NOINC `($_Z4workP2bnS0_$_Z13bn_montgomeryP2bnS0_S0_S0_) ;  /* 0xffffff40008c7944 */ /* 0x004fea0003c3ffff */
[----:B------:R-:W-:Y:S02]  /*bea0*/  IMAD.MOV.U32 R2, RZ, RZ, R62 ;  /* 0x000000ffff027224 */ /* 0x000fe400078e003e */
[----:B------:R-:W-:-:S04]  /*beb0*/  IMAD.MOV.U32 R3, RZ, RZ, 0x0 ;  /* 0x00000000ff037424 */ /* 0x000fc800078e00ff */
[----:B------:R-:W-:Y:S05]  /*bec0*/  RET.REL.NODEC R2 `(_Z4workP2bnS0_) ;  /* 0xffffff40024c7950 */ /* 0x000fea0003c3ffff */
        .type           $_Z4workP2bnS0_$_Z6bn_subP2bnS0_S0_,@function
        .size           $_Z4workP2bnS0_$_Z6bn_subP2bnS0_S0_,(.L_x_41 - $_Z4workP2bnS0_$_Z6bn_subP2bnS0_S0_)
$_Z4workP2bnS0_$_Z6bn_subP2bnS0_S0_:
[----:B------:R-:W0:Y:S02]  /*bed0*/  LDCU UR4, c[0x0][0x2f8] ;  /* 0x00005f00ff0477ac */ /* 0x000e240008000800 */
[----:B0-----:R-:W-:-:S05]  /*bee0*/  VIADD R69, R4, -UR4 ;  /* 0x8000000404457c36 */ /* 0x001fca0008000000 */
        /* <DEDUP_REMOVED lines=9> */
[----:B------:R-:W0:Y:S03]  /*bf80*/  LDCU.64 UR4, c[0x0][0x120] ;  /* 0x00002400ff0477ac */ /* 0x000e260008000a00 */
[----:B------:R-:W5:Y:S01]  /*bf90*/  LDL.64 R6, [R69+0x50] ;  /* 0x0000500045067983 */ /* 0x000f620000100a00 */
[----:B------:R-:W-:-:S03]  /*bfa0*/  IMAD.MOV.U32 R43, RZ, RZ, -0x1 ;  /* 0xffffffffff2b7424 */ /* 0x000fc600078e00ff */
[----:B------:R-:W5:Y:S04]  /*bfb0*/  LDL.64 R26, [R69+0x60] ;  /* 0x00006000451a7983 */ /* 0x000f680000100a00 */
[----:B------:R-:W5:Y:S04]  /*bfc0*/  LDL.64 R86, [R69+0xe8] ;  /* 0x0000e80045567983 */ /* 0x000f680000100a00 */
[----:B------:R-:W5:Y:S01]  /*bfd0*/  LDL.64 R110, [R69+0xf0] ;  /* 0x0000f000456e7983 */ /* 0x000f620000100a00 */
[----:B0-----:R-:W-:-:S03]  /*bfe0*/  VIADD R113, R5, -UR4 ;  /* 0x8000000405717c36 */ /* 0x001fc60008000000 */
[----:B------:R-:W5:Y:S01]  /*bff0*/  LDL.64 R104, [R69+0xf8] ;  /* 0x0000f80045687983 */ /* 0x000f620000100a00 */
[----:B------:R-:W2:Y:S03]  /*c000*/  LDC.64 R36, c[0x3][R113+0x8] ;  /* 0x00c0020071247b82 */ /* 0x000ea60000000a00 */
[----:B------:R-:W5:Y:S04]  /*c010*/  LDL.64 R4, [R69+0x58] ;  /* 0x0000580045047983 */ /* 0x000f680000100a00 */
[----:B------:R-:W5:Y:S01]  /*c020*/  LDL.64 R108, [R69+0x108] ;  /* 0x00010800456c7983 */ /* 0x000f620000100a00 */
[----:B------:R-:W3:Y:S03]  /*c030*/  LDC.64 R40, c[0x3][R113+0x10] ;  /* 0x00c0040071287b82 */ /* 0x000ee60000000a00 */
[----:B------:R-:W5:Y:S04]  /*c040*/  LDL.64 R102, [R69+0x120] ;  /* 0x0001200045667983 */ /* 0x000f680000100a00 */
[----:B------:R-:W5:Y:S01]  /*c050*/  LDL.64 R84, [R69+0x128] ;  /* 0x0001280045547983 */ /* 0x000f620000100a00 */
[----:B------:R-:W4:Y:S03]  /*c060*/  LDC.64 R46, c[0x3][R113+0x18] ;  /* 0x00c00600712e7b82 */ /* 0x000f260000000a00 */
[----:B------:R-:W5:Y:S04]  /*c070*/  LDL.64 R58, [R69+0x130] ;  /* 0x00013000453a7983 */ /* 0x000f680000100a00 */
[----:B------:R-:W5:Y:S01]  /*c080*/  LDL R112, [R69] ;  /* 0x0000000045707983 */ /* 0x000f620000100800 */
[----:B------:R-:W5:Y:S08]  /*c090*/  LDC.64 R48, c[0x3][R113+0x20] ;  /* 0x00c0080071307b82 */ /* 0x000f700000000a00 */
[----:B------:R-:W0:Y:S01]  /*c0a0*/  LDC.64 R50, c[0x3][R113+0x28] ;  /* 0x00c00a0071327b82 */ /* 0x000e220000000a00 */
[----:B--2---:R-:W-:-:S04]  /*c0b0*/  IADD3 R70, P0, P1, R20, RZ, -R36 ;  /* 0x000000ff14467210 */ /* 0x004fc8000791e824 */
[----:B------:R-:W-:-:S04]  /*c0c0*/  IADD3.X R43, PT, PT, RZ, 0x1, R43, P0, P1 ;  /* 0x00000001ff2b7810 */ /* 0x000fc800007e242b */
[----:B------:R-:W-:Y:S02]  /*c0d0*/  IADD3 R20, P0, P1, R43, R21, -R37 ;  /* 0x000000152b147210 */ /* 0x000fe4000791e825 */
[----:B------:R-:W2:Y:S02]  /*c0e0*/  LDL.64 R42, [R69+0x68] ;  /* 0x00006800452a7983 */ /* 0x000ea40000100a00 */
[----:B------:R-:W-:Y:S02]  /*c0f0*/  IADD3 R71, P2, PT, R20, -0x1, RZ ;  /* 0xffffffff14477810 */ /* 0x000fe40007f5e0ff */
[----:B------:R-:W-:-:S05]  /*c100*/  IADD3.X R21, PT, PT, RZ, -0x1, RZ, P0, P1 ;  /* 0xffffffffff157810 */ /* 0x000fca00007e24ff */
[----:B------:R-:W-:-:S05]  /*c110*/  IMAD.X R21, RZ, RZ, R21, P2 ;  /* 0x000000ffff157224 */ /* 0x000fca00010e0615 */
[----:B---3--:R-:W-:-:S04]  /*c120*/  IADD3 R20, P0, P1, -R40, R21, R38 ;  /* 0x0000001528147210 */ /* 0x008fc8000791e126 */
[----:B------:R-:W-:Y:S02]  /*c130*/  IADD3 R20, P2, PT, R20, -0x1, RZ ;  /* 0xffffffff14147810 */ /* 0x000fe40007f5e0ff */
[----:B------:R-:W-:-:S05]  /*c140*/  IADD3.X R21, PT, PT, RZ, -0x1, RZ, P0, P1 ;  /* 0xffffffffff157810 */ /* 0x000fca00007e24ff */
[----:B------:R-:W-:-:S05]  /*c150*/  IMAD.X R21, RZ, RZ, R21, P2 ;  /* 0x000000ffff157224 */ /* 0x000fca00010e0615 */
[----:B------:R-:W-:Y:S02]  /*c160*/  IADD3 R40, P0, P1, R21, R39, -R41 ;  /* 0x0000002715287210 */ /* 0x000fe4000791e829 */
[----:B------:R-:W3:Y:S02]  /*c170*/  LDL.64 R38, [R69+0x70] ;  /* 0x0000700045267983 */ /* 0x000ee40000100a00 */
[----:B------:R-:W-:Y:S02]  /*c180*/  IADD3 R21, P2, PT, R40, -0x1, RZ ;  /* 0xffffffff28157810 */ /* 0x000fe40007f5e0ff */
[----:B------:R-:W-:-:S05]  /*c190*/  IADD3.X R37, PT, PT, RZ, -0x1, RZ, P0, P1 ;  /* 0xffffffffff257810 */ /* 0x000fca00007e24ff */
[----:B------:R-:W-:-:S05]  /*c1a0*/  IMAD.X R37, RZ, RZ, R37, P2 ;  /* 0x000000ffff257224 */ /* 0x000fca00010e0625 */
[----:B----4-:R-:W-:-:S04]  /*c1b0*/  IADD3 R100, P0, P1, -R46, R37, R44 ;  /* 0x000000252e647210 */ /* 0x010fc8000791e12c */
[----:B------:R-:W-:Y:S02]  /*c1c0*/  IADD3 R100, P2, PT, R100, -0x1, RZ ;  /* 0xffffffff64647810 */ /* 0x000fe40007f5e0ff */
[----:B------:R-:W-:-:S05]  /*c1d0*/  IADD3.X R37, PT, PT, RZ, -0x1, RZ, P0, P1 ;  /* 0xffffffffff257810 */ /* 0x000fca00007e24ff */
[----:B------:R-:W-:-:S05]  /*c1e0*/  IMAD.X R37, RZ, RZ, R37, P2 ;  /* 0x000000ffff257224 */ /* 0x000fca00010e0625 */
[----:B------:R-:W-:Y:S02]  /*c1f0*/  IADD3 R44, P0, P1, R37, R45, -R47 ;  /* 0x0000002d252c7210 */ /* 0x000fe4000791e82f */
[----:B------:R-:W4:Y:S02]  /*c200*/  LDL.64 R36, [R69+0x78] ;  /* 0x0000780045247983 */ /* 0x000f240000100a00 */
[----:B------:R-:W-:Y:S02]  /*c210*/  IADD3 R101, P2, PT, R44, -0x1, RZ ;  /* 0xffffffff2c657810 */ /* 0x000fe40007f5e0ff */
[----:B------:R-:W-:-:S05]  /*c220*/  IADD3.X R41, PT, PT, RZ, -0x1, RZ, P0, P1 ;  /* 0xffffffffff297810 */ /* 0x000fca00007e24ff */
[----:B------:R-:W-:-:S05]  /*c230*/  IMAD.X R41, RZ, RZ, R41, P2 ;  /* 0x000000ffff297224 */ /* 0x000fca00010e0629 */
[----:B-----5:R-:W-:-:S04]  /*c240*/  IADD3 R106, P0, P1, -R48, R41, R18 ;  /* 0x00000029306a7210 */ /* 0x020fc8000791e112 */
[----:B------:R-:W-:Y:S02]  /*c250*/  IADD3 R106, P2, PT, R106, -0x1, RZ ;  /* 0xffffffff6a6a7810 */ /* 0x000fe40007f5e0ff */
[----:B------:R-:W-:Y:S01]  /*c260*/  IADD3.X R41, PT, PT, RZ, -0x1, RZ, P0, P1 ;  /* 0xffffffffff297810 */ /* 0x000fe200007e24ff */
[----:B------:R-:W1:Y:S04]  /*c270*/  LDC.64 R44, c[0x3][R113+0x30] ;  /* 0x00c00c00712c7b82 */ /* 0x000e680000000a00 */
[----:B------:R-:W-:-:S05]  /*c280*/  IMAD.X R41, RZ, RZ, R41, P2 ;  /* 0x000000ffff297224 */ /* 0x000fca00010e0629 */
[----:B------:R-:W-:Y:S02]  /*c290*/  IADD3 R48, P0, P1, R41, R19, -R49 ;  /* 0x0000001329307210 */ /* 0x000fe4000791e831 */
[----:B------:R-:W5:Y:S02]  /*c2a0*/  LDL.64 R18, [R69+0x80] ;  /* 0x0000800045127983 */ /* 0x000f640000100a00 */
[----:B------:R-:W-:Y:S02]  /*c2b0*/  IADD3 R107, P2, PT, R48, -0x1, RZ ;  /* 0xffffffff306b7810 */ /* 0x000fe40007f5e0ff */
[----:B------:R-:W-:-:S05]  /*c2c0*/  IADD3.X R41, PT, PT, RZ, -0x1, RZ, P0, P1 ;  /* 0xffffffffff297810 */ /* 0x000fca00007e24ff */
[----:B------:R-:W-:-:S05]  /*c2d0*/  IMAD.X R41, RZ, RZ, R41, P2 ;  /* 0x000000ffff297224 */ /* 0x000fca00010e0629 */
[----:B0-----:R-:W-:-:S04]  /*c2e0*/  IADD3 R96, P0, P1, -R50, R41, R22 ;  /* 0x0000002932607210 */ /* 0x001fc8000791e116 */
[----:B------:R-:W-:Y:S02]  /*c2f0*/  IADD3 R96, P2, PT, R96, -0x1, RZ ;  /* 0xffffffff60607810 */ /* 0x000fe40007f5e0ff */
[----:B------:R-:W-:Y:S01]  /*c300*/  IADD3.X R47, PT, PT, RZ, -0x1, RZ, P0, P1 ;  /* 0xffffffffff2f7810 */ /* 0x000fe200007e24ff */
[----:B------:R-:W0:Y:S04]  /*c310*/  LDC.64 R40, c[0x3][R113+0x38] ;  /* 0x00c00e0071287b82 */ /* 0x000e280000000a00 */
[----:B------:R-:W-:-:S05]  /*c320*/  IMAD.X R47, RZ, RZ, R47, P2 ;  /* 0x000000ffff2f7224 */ /* 0x000fca00010e062f */
[----:B------:R-:W-:Y:S02]  /*c330*/  IADD3 R50, P0, P1, R47, R23, -R51 ;  /* 0x000000172f327210 */ /* 0x000fe4000791e833 */
[----:B------:R-:W5:Y:S02]  /*c340*/  LDL.64 R22, [R69+0x88] ;  /* 0x0000880045167983 */ /* 0x000f640000100a00 */
[----:B------:R-:W-:Y:S02]  /*c350*/  IADD3 R97, P2, PT, R50, -0x1, RZ ;  /* 0xffffffff32617810 */ /* 0x000fe40007f5e0ff */
[----:B------:R-:W-:-:S05]  /*c360*/  IADD3.X R47, PT, PT, RZ, -0x1, RZ, P0, P1 ;  /* 0xffffffffff2f7810 */ /* 0x000fca00007e24ff */
[----:B------:R-:W-:-:S05]  /*c370*/  IMAD.X R47, RZ, RZ, R47, P2 ;  /* 0x000000ffff2f7224 */ /* 0x000fca00010e062f */
[----:B-1----:R-:W-:-:S04]  /*c380*/  IADD3 R98, P0, P1, -R44, R47, R8 ;  /* 0x0000002f2c627210 */ /* 0x002fc8000791e108 */
        /* <DEDUP_REMOVED lines=24> */
[----:B------:R-:W-:Y:S01]  /*c510*/  IADD3 R46, P0, P1, R49, R25, -R47 ;  /* 0x00000019312e7210 */ /* 0x000fe2000791e82f */
[----:B------:R-:W2:Y:S01]  /*c520*/  LDC.64 R50, c[0x3][R113+0x58] ;  /* 0x00c0160071327b82 */ /* 0x000ea20000000a00 */
[----:B------:R-:W5:Y:S02]  /*c530*/  LDL.64 R24, [R69+0xa0] ;  /* 0x0000a00045187983 */ /* 0x000f640000100a00 */
[----:B------:R-:W-:Y:S02]  /*c540*/  IADD3 R91, P2, PT, R46, -0x1, RZ ;  /* 0xffffffff2e5b7810 */ /* 0x000fe40007f5e0ff */
[----:B------:R-:W-:-:S05]  /*c550*/  IADD3.X R47, PT, PT, RZ, -0x1, RZ, P0, P1 ;  /* 0xffffffffff2f7810 */ /* 0x000fca00007e24ff */
[----:B------:R-:W-:-:S05]  /*c560*/  IMAD.X R47, RZ, RZ, R47, P2 ;  /* 0x000000ffff2f7224 */ /* 0x000fca00010e062f */
[----:B0-----:R-:W-:-:S04]  /*c570*/  IADD3 R92, P0, P1, -R44, R47, R16 ;  /* 0x0000002f2c5c7210 */ /* 0x001fc8000791e110 */
[----:B------:R-:W-:Y:S02]  /*c580*/  IADD3 R92, P2, PT, R92, -0x1, RZ ;  /* 0xffffffff5c5c7810 */ /* 0x000fe40007f5e0ff */
[----:B------:R-:W-:-:S05]  /*c590*/  IADD3.X R47, PT, PT, RZ, -0x1, RZ, P0, P1 ;  /* 0xffffffffff2f7810 */ /* 0x000fca00007e24ff */
[----:B------:R-:W-:-:S05]  /*c5a0*/  IMAD.X R47, RZ, RZ, R47, P2 ;  /* 0x000000ffff2f7224 */ /* 0x000fca00010e062f */
[----:B------:R-:W-:Y:S01]  /*c5b0*/  IADD3 R16, P0, P1, R47, R17, -R45 ;  /* 0x000000112f107210 */ /* 0x000fe2000791e82d */
[----:B------:R-:W0:Y:S01]  /*c5c0*/  LDC.64 R48, c[0x3][R113+0x60] ;  /* 0x00c0180071307b82 */ /* 0x000e220000000a00 */
[----:B------:R-:W5:Y:S02]  /*c5d0*/  LDL.64 R46, [R69+0xa8] ;  /* 0x0000a800452e7983 */ /* 0x000f640000100a00 */
[----:B------:R-:W-:Y:S02]  /*c5e0*/  IADD3 R93, P2, PT, R16, -0x1, RZ ;  /* 0xffffffff105d7810 */ /* 0x000fe40007f5e0ff */
[----:B------:R-:W-:-:S05]  /*c5f0*/  IADD3.X R17, PT, PT, RZ, -0x1, RZ, P0, P1 ;  /* 0xffffffffff117810 */ /* 0x000fca00007e24ff */
[----:B------:R-:W-:-:S05]  /*c600*/  IMAD.X R17, RZ, RZ, R17, P2 ;  /* 0x000000ffff117224 */ /* 0x000fca00010e0611 */
[----:B-1----:R-:W-:-:S04]  /*c610*/  IADD3 R40, P0, P1, -R40, R17, R6 ;  /* 0x0000001128287210 */ /* 0x002fc8000791e106 */
[----:B------:R-:W-:Y:S02]  /*c620*/  IADD3 R40, P2, PT, R40, -0x1, RZ ;  /* 0xffffffff28287810 */ /* 0x000fe40007f5e0ff */
[----:B------:R-:W-:-:S05]  /*c630*/  IADD3.X R17, PT, PT, RZ, -0x1, RZ, P0, P1 ;  /* 0xffffffffff117810 */ /* 0x000fca00007e24ff */
[----:B------:R-:W-:-:S05]  /*c640*/  IMAD.X R17, RZ, RZ, R17, P2 ;  /* 0x000000ffff117224 */ /* 0x000fca00010e0611 */
[----:B------:R-:W-:Y:S01]  /*c650*/  IADD3 R41, P0, P1, R17, R7, -R41 ;  /* 0x0000000711297210 */ /* 0x000fe2000791e829 */
[----:B------:R-:W1:Y:S01]  /*c660*/  LDC.64 R44, c[0x3][R113+0x68] ;  /* 0x00c01a00712c7b82 */ /* 0x000e620000000a00 */
[----:B------:R-:W5:Y:S02]  /*c670*/  LDL.64 R6, [R69+0xb0] ;  /* 0x0000b00045067983 */ /* 0x000f640000100a00 */
[----:B------:R-:W-:Y:S02]  /*c680*/  IADD3 R41, P2, PT, R41, -0x1, RZ ;  /* 0xffffffff29297810 */ /* 0x000fe40007f5e0ff */
[----:B------:R-:W-:-:S05]  /*c690*/  IADD3.X R17, PT, PT, RZ, -0x1, RZ, P0, P1 ;  /* 0xffffffffff117810 */ /* 0x000fca00007e24ff */
[----:B------:R-:W-:-:S05]  /*c6a0*/  IMAD.X R17, RZ, RZ, R17, P2 ;  /* 0x000000ffff117224 */ /* 0x000fca00010e0611 */
[----:B--2---:R-:W-:-:S04]  /*c6b0*/  IADD3 R16, P0, P1, -R50, R17, R4 ;  /* 0x0000001132107210 */ /* 0x004fc8000791e104 */
[----:B------:R-:W-:Y:S02]  /*c6c0*/  IADD3 R16, P2, PT, R16, -0x1, RZ ;  /* 0xffffffff10107810 */ /* 0x000fe40007f5e0ff */
[----:B------:R-:W-:-:S05]  /*c6d0*/  IADD3.X R17, PT, PT, RZ, -0x1, RZ, P0, P1 ;  /* 0xffffffffff117810 */ /* 0x000fca00007e24ff */
[----:B------:R-:W-:-:S05]  /*c6e0*/  IMAD.X R17, RZ, RZ, R17, P2 ;  /* 0x000000ffff117224 */ /* 0x000fca00010e0611 */
[----:B------:R-:W-:Y:S01]  /*c6f0*/  IADD3 R50, P0, P1, R17, R5, -R51 ;  /* 0x0000000511327210 */ /* 0x000fe2000791e833 */
[----:B------:R-:W3:Y:S01]  /*c700*/  LDC.64 R52, c[0x3][R113+0x70] ;  /* 0x00c01c0071347b82 */ /* 0x000ee20000000a00 */
[----:B------:R-:W2:Y:S02]  /*c710*/  LDL.64 R4, [R69+0xb8] ;  /* 0x0000b80045047983 */ /* 0x000ea40000100a00 */
[----:B------:R-:W-:Y:S02]  /*c720*/  IADD3 R17, P2, PT, R50, -0x1, RZ ;  /* 0xffffffff32117810 */ /* 0x000fe40007f5e0ff */
[----:B------:R-:W-:-:S05]  /*c730*/  IADD3.X R51, PT, PT, RZ, -0x1, RZ, P0, P1 ;  /* 0xffffffffff337810 */ /* 0x000fca00007e24ff */
[----:B------:R-:W-:-:S05]  /*c740*/  IMAD.X R51, RZ, RZ, R51, P2 ;  /* 0x000000ffff337224 */ /* 0x000fca00010e0633 */
[----:B0-----:R-:W-:-:S04]  /*c750*/  IADD3 R82, P0, P1, -R48, R51, R26 ;  /* 0x0000003330527210 */ /* 0x001fc8000791e11a */
[----:B------:R-:W-:Y:S02]  /*c760*/  IADD3 R82, P2, PT, R82, -0x1, RZ ;  /* 0xffffffff52527810 */ /* 0x000fe40007f5e0ff */
[----:B------:R-:W-:-:S05]  /*c770*/  IADD3.X R51, PT, PT, RZ, -0x1, RZ, P0, P1 ;  /* 0xffffffffff337810 */ /* 0x000fca00007e24ff */
[----:B------:R-:W-:-:S05]  /*c780*/  IMAD.X R51, RZ, RZ, R51, P2 ;  /* 0x000000ffff337224 */ /* 0x000fca00010e0633 */
[----:B------:R-:W-:Y:S02]  /*c790*/  IADD3 R48, P0, P1, R51, R27, -R49 ;  /* 0x0000001b33307210 */ /* 0x000fe4000791e831 */
[----:B------:R-:W2:Y:S02]  /*c7a0*/  LDL.64 R26, [R69+0xc0] ;  /* 0x0000c000451a7983 */ /* 0x000ea40000100a00 */
[----:B------:R-:W-:Y:S02]  /*c7b0*/  IADD3 R83, P2, PT, R48, -0x1, RZ ;  /* 0xffffffff30537810 */ /* 0x000fe40007f5e0ff */
[----:B------:R-:W-:-:S05]  /*c7c0*/  IADD3.X R49, PT, PT, RZ, -0x1, RZ, P0, P1 ;  /* 0xffffffffff317810 */ /* 0x000fca00007e24ff */
[----:B------:R-:W-:-:S05]  /*c7d0*/  IMAD.X R49, RZ, RZ, R49, P2 ;  /* 0x000000ffff317224 */ /* 0x000fca00010e0631 */
[----:B-1----:R-:W-:-:S04]  /*c7e0*/  IADD3 R88, P0, P1, -R44, R49, R42 ;  /* 0x000000312c587210 */ /* 0x002fc8000791e12a */
[----:B------:R-:W-:Y:S02]  /*c7f0*/  IADD3 R88, P2, PT, R88, -0x1, RZ ;  /* 0xffffffff58587810 */ /* 0x000fe40007f5e0ff */
[----:B------:R-:W-:Y:S01]  /*c800*/  IADD3.X R51, PT, PT, RZ, -0x1, RZ, P0, P1 ;  /* 0xffffffffff337810 */ /* 0x000fe200007e24ff */
[----:B------:R-:W4:Y:S04]  /*c810*/  LDC.64 R48, c[0x3][R113+0x78] ;  /* 0x00c01e0071307b82 */ /* 0x000f280000000a00 */
[----:B------:R-:W-:-:S05]  /*c820*/  IMAD.X R51, RZ, RZ, R51, P2 ;  /* 0x000000ffff337224 */ /* 0x000fca00010e0633 */
[----:B------:R-:W-:Y:S02]  /*c830*/  IADD3 R42, P0, P1, R51, R43, -R45 ;  /* 0x0000002b332a7210 */ /* 0x000fe4000791e82d */
[----:B------:R-:W2:Y:S02]  /*c840*/  LDL.64 R44, [R69+0xc8] ;  /* 0x0000c800452c7983 */ /* 0x000ea40000100a00 */
[----:B------:R-:W-:Y:S02]  /*c850*/  IADD3 R89, P2, PT, R42, -0x1, RZ ;  /* 0xffffffff2a597810 */ /* 0x000fe40007f5e0ff */
[----:B------:R-:W-:-:S05]  /*c860*/  IADD3.X R43, PT, PT, RZ, -0x1, RZ, P0, P1 ;  /* 0xffffffffff2b7810 */ /* 0x000fca00007e24ff */
[----:B------:R-:W-:-:S05]  /*c870*/  IMAD.X R43, RZ, RZ, R43, P2 ;  /* 0x000000ffff2b7224 */ /* 0x000fca00010e062b */
[----:B---3--:R-:W-:-:S04]  /*c880*/  IADD3 R80, P0, P1, -R52, R43, R38 ;  /* 0x0000002b34507210 */ /* 0x008fc8000791e126 */
[----:B------:R-:W-:Y:S02]  /*c890*/  IADD3 R80, P2, PT, R80, -0x1, RZ ;  /* 0xffffffff50507810 */ /* 0x000fe40007f5e0ff */
[----:B------:R-:W-:Y:S01]  /*c8a0*/  IADD3.X R43, PT, PT, RZ, -0x1, RZ, P0, P1 ;  /* 0xffffffffff2b7810 */ /* 0x000fe200007e24ff */
[----:B------:R-:W5:Y:S04]  /*c8b0*/  LDC.64 R50, c[0x3][R113+0x80] ;  /* 0x00c0200071327b82 */ /* 0x000f680000000a00 */
        /* <DEDUP_REMOVED lines=8> */
[----:B------:R-:W-:Y:S01]  /*c940*/  IADD3.X R39, PT, PT, RZ, -0x1, RZ, P0, P1 ;  /* 0xffffffffff277810 */ /* 0x000fe200007e24ff */
[----:B------:R-:W0:Y:S04]  /*c950*/  LDC.64 R52, c[0x3][R113+0x88] ;  /* 0x00c0220071347b82 */ /* 0x000e280000000a00 */
        /* <DEDUP_REMOVED lines=21> */
[----:B------:R-:W-:-:S04]  /*cab0*/  IADD3 R22, P0, P1, R37, R23, -R53 ;  /* 0x0000001725167210 */ /* 0x000fc8000791e835 */
        /* <DEDUP_REMOVED lines=8> */
[----:B------:R-:W-:-:S04]  /*cb40*/  IADD3 R9, P0, P1, R23, R9, -R49 ;  /* 0x0000000917097210 */ /* 0x000fc8000791e831 */
        /* <DEDUP_REMOVED lines=25> */
[----:B------:R-:W2:Y:S04]  /*cce0*/  LDC.64 R36, c[0x3][R113+0xb8] ;  /* 0x00c02e0071247b82 */ /* 0x000ea80000000a00 */
        /* <DEDUP_REMOVED lines=15> */
[----:B--2---:R-:W-:-:S04]  /*cde0*/  IADD3 R50, P0, P1, -R36, R7, R4 ;  /* 0x0000000724327210 */ /* 0x004fc8000791e104 */
[----:B------:R-:W-:Y:S02]  /*cdf0*/  IADD3 R50, P2, PT, R50, -0x1, RZ ;  /* 0xffffffff32327810 */ /* 0x000fe40007f5e0ff */
[----:B------:R-:W-:Y:S01]  /*ce00*/  IADD3.X R49, PT, PT, RZ, -0x1, RZ, P0, P1 ;  /* 0xffffffffff317810 */ /* 0x000fe200007e24ff */
[----:B------:R-:W1:Y:S04]  /*ce10*/  LDC.64 R6, c[0x3][R113+0xc8] ;  /* 0x00c0320071067b82 */ /* 0x000e680000000a00 */
[----:B------:R-:W-:-:S05]  /*ce20*/  IMAD.X R49, RZ, RZ, R49, P2 ;  /* 0x000000ffff317224 */ /* 0x000fca00010e0631 */
[----:B------:R-:W-:Y:S02]  /*ce30*/  IADD3 R36, P0, P1, R49, R5, -R37 ;  /* 0x0000000531247210 */ /* 0x000fe4000791e825 */
[----:B------:R-:W2:Y:S02]  /*ce40*/  LDL.64 R4, [R69+0x118] ;  /* 0x0001180045047983 */ /* 0x000ea40000100a00 */
[----:B------:R-:W-:Y:S02]  /*ce50*/  IADD3 R51, P2, PT, R36, -0x1, RZ ;  /* 0xffffffff24337810 */ /* 0x000fe40007f5e0ff */
[----:B------:R-:W-:-:S05]  /*ce60*/  IADD3.X R37, PT, PT, RZ, -0x1, RZ, P0, P1 ;  /* 0xffffffffff257810 */ /* 0x000fca00007e24ff */
[----:B------:R-:W-:-:S05]  /*ce70*/  IMAD.X R37, RZ, RZ, R37, P2 ;  /* 0x000000ffff257224 */ /* 0x000fca00010e0625 */
[----:B0-----:R-:W-:-:S04]  /*ce80*/  IADD3 R52, P0, P1, -R46, R37, R26 ;  /* 0x000000252e347210 */ /* 0x001fc8000791e11a */
[----:B------:R-:W-:Y:S02]  /*ce90*/  IADD3 R52, P2, PT, R52, -0x1, RZ ;  /* 0xffffffff34347810 */ /* 0x000fe40007f5e0ff */
[----:B------:R-:W-:Y:S01]  /*cea0*/  IADD3.X R49, PT, PT, RZ, -0x1, RZ, P0, P1 ;  /* 0xffffffffff317810 */ /* 0x000fe200007e24ff */
[----:B------:R-:W3:Y:S04]  /*ceb0*/  LDC.64 R36, c[0x3][R113+0xd0] ;  /* 0x00c0340071247b82 */ /* 0x000ee80000000a00 */
        /* <DEDUP_REMOVED lines=10> */
[----:B------:R-:W-:-:S04]  /*cf60*/  IADD3 R6, P0, P1, R47, R45, -R7 ;  /* 0x0000002d2f067210 */ /* 0x000fc8000791e807 */
        /* <DEDUP_REMOVED lines=8> */
[----:B------:R-:W-:-:S04]  /*cff0*/  IADD3 R36, P0, P1, R45, R43, -R37 ;  /* 0x0000002b2d247210 */ /* 0x000fc8000791e825 */
        /* <DEDUP_REMOVED lines=9> */
[----:B------:R-:W3:Y:S02]  /*d090*/  LDL.64 R38, [R69+0x138] ;  /* 0x0001380045267983 */ /* 0x000ee40000100a00 */
        /* <DEDUP_REMOVED lines=9> */
[----:B------:R-:W4:Y:S02]  /*d130*/  LDL.64 R18, [R69+0x140] ;  /* 0x0001400045127983 */ /* 0x000f240000100a00 */
        /* <DEDUP_REMOVED lines=70> */
[----:B------:R-:W-:Y:S01]  /*d5a0*/  IMAD.X R115, RZ, RZ, R115, P2 ;  /* 0x000000ffff737224 */ /* 0x000fe200010e0673 */
[----:B------:R2:W-:Y:S04]  /*d5b0*/  STL.64 [R69+0x8], R70 ;  /* 0x0000084645007387 */ /* 0x0005e80000100a00 */
[----:B------:R-:W-:-:S04]  /*d5c0*/  IADD3 R103, P0, P1, R115, R103, -R111 ;  /* 0x0000006773677210 */ /* 0x000fc8000791e86f */
[----:B------:R-:W-:Y:S02]  /*d5d0*/  IADD3 R103, P2, PT, R103, -0x1, RZ ;  /* 0xffffffff67677810 */ /* 0x000fe40007f5e0ff */
[----:B--2---:R-:W-:Y:S01]  /*d5e0*/  IADD3.X R71, PT, PT, RZ, -0x1, RZ, P0, P1 ;  /* 0xffffffffff477810 */ /* 0x004fe200007e24ff */
[----:B------:R1:W-:Y:S04]  /*d5f0*/  STL.64 [R69+0x10], R20 ;  /* 0x0000101445007387 */ /* 0x0003e80000100a00 */
[----:B------:R-:W-:-:S05]  /*d600*/  IMAD.X R71, RZ, RZ, R71, P2 ;  /* 0x000000ffff477224 */ /* 0x000fca00010e0647 */
[----:B-1----:R-:W-:-:S04]  /*d610*/  IADD3 R20, P0, P1, -R104, R71, R84 ;  /* 0x0000004768147210 */ /* 0x002fc8000791e154 */
[----:B------:R-:W-:Y:S02]  /*d620*/  IADD3 R20, P2, PT, R20, -0x1, RZ ;  /* 0xffffffff14147810 */ /* 0x000fe40007f5e0ff */
[----:B------:R-:W-:Y:S01]  /*d630*/  IADD3.X R21, PT, PT, RZ, -0x1, RZ, P0, P1 ;  /* 0xffffffffff157810 */ /* 0x000fe200007e24ff */
[----:B------:R-:W3:Y:S04]  /*d640*/  LDC.64 R70, c[0x3][R113+0x138] ;  /* 0x00c04e0071467b82 */ /* 0x000ee80000000a00 */
[----:B------:R-:W-:Y:S01]  /*d650*/  IMAD.X R21, RZ, RZ, R21, P2 ;  /* 0x000000ffff157224 */ /* 0x000fe200010e0615 */
[----:B------:R1:W-:Y:S04]  /*d660*/  STL.64 [R69+0x50], R40 ;  /* 0x0000502845007387 */ /* 0x0003e80000100a00 */
[----:B------:R-:W-:-:S04]  /*d670*/  IADD3 R84, P0, P1, R21, R85, -R105 ;  /* 0x0000005515547210 */ /* 0x000fc8000791e869 */
[----:B------:R-:W-:Y:S02]  /*d680*/  IADD3 R21, P2, PT, R84, -0x1, RZ ;  /* 0xffffffff54157810 */ /* 0x000fe40007f5e0ff */
[----:B-1----:R-:W-:Y:S01]  /*d690*/  IADD3.X R41, PT, PT, RZ, -0x1, RZ, P0, P1 ;  /* 0xffffffffff297810 */ /* 0x002fe200007e24ff */
[----:B------:R0:W-:Y:S04]  /*d6a0*/  STL.64 [R69+0x58], R16 ;  /* 0x0000581045007387 */ /* 0x0001e80000100a00 */
[----:B------:R-:W-:-:S05]  /*d6b0*/  IMAD.X R41, RZ, RZ, R41, P2 ;  /* 0x000000ffff297224 */ /* 0x000fca00010e0629 */
[----:B0-----:R-:W-:-:S04]  /*d6c0*/  IADD3 R16, P0, P1, -R86, R41, R58 ;  /* 0x0000002956107210 */ /* 0x001fc8000791e13a */
[----:B------:R-:W-:Y:S02]  /*d6d0*/  IADD3 R16, P2, PT, R16, -0x1, RZ ;  /* 0xffffffff10107810 */ /* 0x000fe40007f5e0ff */
[----:B------:R-:W-:Y:S01]  /*d6e0*/  IADD3.X R17, PT, PT, RZ, -0x1, RZ, P0, P1 ;  /* 0xffffffffff117810 */ /* 0x000fe200007e24ff */
[----:B------:R0:W-:Y:S01]  /*d6f0*/  STL.64 [R69+0x60], R82 ;  /* 0x0000605245007387 */ /* 0x0001e20000100a00 */
[----:B------:R-:W4:Y:S03]  /*d700*/  LDC.64 R40, c[0x3][R113+0x140] ;  /* 0x00c0500071287b82 */ /* 0x000f260000000a00 */
[----:B------:R-:W-:-:S05]  /*d710*/  IMAD.X R17, RZ, RZ, R17, P2 ;  /* 0x000000ffff117224 */ /* 0x000fca00010e0611 */
[----:B0-----:R-:W0:Y:S01]  /*d720*/  LDC R83, c[0x3][R113] ;  /* 0x00c0000071537b82 */ /* 0x001e220000000800 */
[----:B------:R-:W-:Y:S01]  /*d730*/  IADD3 R58, P0, P1, R17, R59, -R87 ;  /* 0x0000003b113a7210 */ /* 0x000fe2000791e857 */
[----:B------:R1:W-:Y:S03]  /*d740*/  STL.64 [R69+0x90], R8 ;  /* 0x0000900845007387 */ /* 0x0003e60000100a00 */
[----:B------:R-:W-:Y:S02]  /*d750*/  IADD3 R17, P2, PT, R58, -0x1, RZ ;  /* 0xffffffff3a117810 */ /* 0x000fe40007f5e0ff */
[----:B-1----:R-:W-:-:S05]  /*d760*/  IADD3.X R9, PT, PT, RZ, -0x1, RZ, P0, P1 ;  /* 0xffffffffff097810 */ /* 0x002fca00007e24ff */
[----:B------:R-:W-:-:S05]  /*d770*/  IMAD.X R9, RZ, RZ, R9, P2 ;  /* 0x000000ffff097224 */ /* 0x000fca00010e0609 */
[----:B---3--:R-:W-:-:S04]  /*d780*/  IADD3 R8, P0, P1, -R70, R9, R38 ;  /* 0x0000000946087210 */ /* 0x008fc8000791e126 */
[----:B------:R-:W-:Y:S02]  /*d790*/  IADD3 R8, P2, PT, R8, -0x1, RZ ;  /* 0xffffffff08087810 */ /* 0x000fe40007f5e0ff */
[----:B------:R-:W-:-:S05]  /*d7a0*/  IADD3.X R9, PT, PT, RZ, -0x1, RZ, P0, P1 ;  /* 0xffffffffff097810 */ /* 0x000fca00007e24ff */
[----:B------:R-:W-:Y:S01]  /*d7b0*/  IMAD.X R9, RZ, RZ, R9, P2 ;  /* 0x000000ffff097224 */ /* 0x000fe200010e0609 */
[----:B------:R1:W-:Y:S04]  /*d7c0*/  STL.64 [R69+0x98], R14 ;  /* 0x0000980e45007387 */ /* 0x0003e80000100a00 */
[----:B------:R-:W-:-:S04]  /*d7d0*/  IADD3 R38, P0, P1, R9, R39, -R71 ;  /* 0x0000002709267210 */ /* 0x000fc8000791e847 */
[----:B------:R-:W-:Y:S02]  /*d7e0*/  IADD3 R9, P2, PT, R38, -0x1, RZ ;  /* 0xffffffff26097810 */ /* 0x000fe40007f5e0ff */
[----:B-1----:R-:W-:Y:S01]  /*d7f0*/  IADD3.X R15, PT, PT, RZ, -0x1, RZ, P0, P1 ;  /* 0xffffffffff0f7810 */ /* 0x002fe200007e24ff */
[----:B------:R4:W-:Y:S04]  /*d800*/  STL.64 [R69+0xe0], R6 ;  /* 0x0000e00645007387 */ /* 0x0009e80000100a00 */
[----:B------:R-:W-:-:S05]  /*d810*/  IMAD.X R15, RZ, RZ, R15, P2 ;  /* 0x000000ffff0f7224 */ /* 0x000fca00010e060f */
[----:B----4-:R-:W-:Y:S01]  /*d820*/  IADD3 R6, P0, P1, -R40, R15, R18 ;  /* 0x0000000f28067210 */ /* 0x010fe2000791e112 */
[----:B0-----:R-:W-:-:S03]  /*d830*/  IMAD.IADD R7, R112, 0x1, R83 ;  /* 0x0000000170077824 */ /* 0x001fc600078e0253 */
[----:B------:R-:W-:Y:S02]  /*d840*/  IADD3 R6, P2, PT, R6, -0x1, RZ ;  /* 0xffffffff06067810 */ /* 0x000fe40007f5e0ff */
[----:B------:R-:W-:Y:S02]  /*d850*/  IADD3.X R18, PT, PT, RZ, -0x1, RZ, P0, P1 ;  /* 0xffffffffff127810 */ /* 0x000fe400007e24ff */
[----:B------:R-:W-:Y:S02]  /*d860*/  VABSDIFF R7, R112, R83, R7 ;  /* 0x0000005370077214 */ /* 0x000fe400000e0207 */
[----:B------:R-:W-:Y:S01]  /*d870*/  LOP3.LUT R41, RZ, R41, RZ, 0x33, !PT ;  /* 0x00000029ff297212 */ /* 0x000fe200078e33ff */
[----:B------:R-:W-:Y:S01]  /*d880*/  IMAD.X R18, RZ, RZ, R18, P2 ;  /* 0x000000ffff127224 */ /* 0x000fe200010e0612 */
[----:B------:R-:W-:Y:S02]  /*d890*/  IADD3 RZ, P0, PT, RZ, R6, RZ ;  /* 0x00000006ffff7210 */ /* 0x000fe40007f1e0ff */
[----:B------:R-:W-:-:S02]  /*d8a0*/  SHF.R.U32.HI R14, RZ, 0x1, R7 ;  /* 0x00000001ff0e7819 */ /* 0x000fc40000011607 */
[----:B------:R-:W-:-:S03]  /*d8b0*/  IADD3.X R7, PT, PT, R18, R19, R41, P0, !PT ;  /* 0x0000001312077210 */ /* 0x000fc600007fe429 */
[----:B------:R-:W-:Y:S01]  /*d8c0*/  IMAD R18, R14, 0x8, R69 ;  /* 0x000000080e127824 */ /* 0x000fe200078e0245 */
        /* <DEDUP_REMOVED lines=26> */
[----:B------:R0:W-:Y:S04]  /*da70*/  STL.64 [R69+0x118], R4 ;  /* 0x0001180445007387 */ /* 0x0001e80000100a00 */
[----:B------:R-:W-:Y:S04]  /*da80*/  STL.64 [R69+0x120], R102 ;  /* 0x0001206645007387 */ /* 0x000fe80000100a00 */
[----:B------:R-:W-:Y:S04]  /*da90*/  STL.64 [R69+0x128], R20 ;  /* 0x0001281445007387 */ /* 0x000fe80000100a00 */
[----:B------:R-:W-:Y:S04]  /*daa0*/  STL.64 [R69+0x130], R16 ;  /* 0x0001301045007387 */ /* 0x000fe80000100a00 */
[----:B------:R-:W-:Y:S04]  /*dab0*/  STL.64 [R69+0x138], R8 ;  /* 0x0001380845007387 */ /* 0x000fe80000100a00 */
[----:B------:R-:W-:Y:S04]  /*dac0*/  STL.64 [R69+0x140], R6 ;  /* 0x0001400645007387 */ /* 0x000fe80000100a00 */
[----:B0-----:R-:W2:Y:S01]  /*dad0*/  LDL.64 R4, [R18+0x8] ;  /* 0x0000080012047983 */ /* 0x001ea20000100a00 */
[----:B------:R-:W-:Y:S01]  /*dae0*/  IMAD.MOV.U32 R15, RZ, RZ, 0x0 ;  /* 0x00000000ff0f7424 */ /* 0x000fe200078e00ff */
[----:B--2---:R-:W-:-:S04]  /*daf0*/  ISETP.NE.U32.AND P0, PT, R4, RZ, PT ;  /* 0x000000ff0400720c */ /* 0x004fc80003f05070 */
[----:B------:R-:W-:-:S04]  /*db00*/  ISETP.NE.AND.EX P0, PT, R5, RZ, PT, P0 ;  /* 0x000000ff0500720c */ /* 0x000fc80003f05300 */
[----:B------:R-:W-:-:S04]  /*db10*/  SEL R5, RZ, 0x1, !P0 ;  /* 0x00000001ff057807 */ /* 0x000fc80004000000 */
[----:B------:R-:W-:Y:S01]  /*db20*/  IADD3 R4, P0, PT, R14, R5, RZ ;  /* 0x000000050e047210 */ /* 0x000fe20007f1e0ff */
[----:B------:R-:W-:-:S04]  /*db30*/  IMAD.MOV.U32 R14, RZ, RZ, R64 ;  /* 0x000000ffff0e7224 */ /* 0x000fc800078e0040 */
[----:B------:R-:W-:-:S05]  /*db40*/  IMAD.X R5, RZ, RZ, RZ, P0 ;  /* 0x000000ffff057224 */ /* 0x000fca00000e06ff */
[----:B------:R0:W-:Y:S02]  /*db50*/  STL.64 [R69], R4 ;  /* 0x0000000445007387 */ /* 0x0001e40000100a00 */
[----:B0-----:R-:W-:Y:S05]  /*db60*/  RET.REL.NODEC R14 `(_Z4workP2bnS0_) ;  /* 0xffffff240e247950 */ /* 0x001fea0003c3ffff */
.L_x_31:
[----:B------:R-:W-:-:S00]  /*db70*/  BRA `(.L_x_31) ;  /* 0xfffffffc00fc7947 */ /* 0x000fc0000383ffff */
[----:B------:R-:W-:-:S00]  /*db80*/  NOP ;  /* 0x0000000000007918 */ /* 0x000fc00000000000 */
[----:B------:R-:W-:-:S00]  /*db90*/  NOP ;  /* 0x0000000000007918 */ /* 0x000fc00000000000 */
[----:B------:R-:W-:-:S00]  /*dba0*/  NOP ;  /* 0x0000000000007918 */ /* 0x000fc00000000000 */
[----:B------:R-:W-:-:S00]  /*dbb0*/  NOP ;  /* 0x0000000000007918 */ /* 0x000fc00000000000 */
[----:B------:R-:W-:-:S00]  /*dbc0*/  NOP ;  /* 0x0000000000007918 */ /* 0x000fc00000000000 */
[----:B------:R-:W-:-:S00]  /*dbd0*/  NOP ;  /* 0x0000000000007918 */ /* 0x000fc00000000000 */
[----:B------:R-:W-:-:S00]  /*dbe0*/  NOP ;  /* 0x0000000000007918 */ /* 0x000fc00000000000 */
[----:B------:R-:W-:-:S00]  /*dbf0*/  NOP ;  /* 0x0000000000007918 */ /* 0x000fc00000000000 */
.L_x_41:


//--------------------- .nv.shared.reserved.0     --------------------------
	.section	.nv.shared.reserved.0,"aw",@nobits
	.weak		__nv_reservedSMEM_offset_0_alias
	.size		__nv_reservedSMEM_offset_0_alias, 0, 64
	.other		__nv_reservedSMEM_offset_0_alias,@"STO_CUDA_RESERVED_SHARED STV_DEFAULT"
__nv_reservedSMEM_offset_0_alias:
	.zero		0
	.zero		64


//--------------------- .nv.constant0._Z4workP2bnS0_ --------------------------
	.section	.nv.constant0._Z4workP2bnS0_,"a",@progbits
	.sectionflags	@""
	.align	4
.nv.constant0._Z4workP2bnS0_:
	.zero		912


//--------------------- SYMBOLS --------------------------

	.type		.nv.reservedSmem.offset0,@object
	.size		.nv.reservedSmem.offset0,0x4
